	.target	sm_100

	.elftype	@"ET_EXEC"


//--------------------- .note.nv.tkinfo           --------------------------
	.section	.note.nv.tkinfo,"",@"SHT_NOTE"
	.sectionflags	@"SHF_NOTE_NV_TKINFO"
	.tkinfo
        /*0018*/ 	.word	0x00000081
        /*0030*/ 	.string	""
        /*0030*/ 	.string	"ptxas"
        /*0030*/ 	.string	"Cuda compilation tools, release 12.9, V12.9.86"
        /*0030*/ 	.string	"Build cuda_12.9.r12.9/compiler.36037853_0"
        /*0030*/ 	.string	"-regUsageLevel 10 -arch sm_100f -m 64 "



//--------------------- .note.nv.cuver            --------------------------
	.section	.note.nv.cuver,"",@"SHT_NOTE"
	.sectionflags	@"SHF_NOTE_NV_CUVER"
        /*0018*/ 	.short	0x0001
        /*001a*/ 	.short	0x0064
        /*001c*/ 	.short	0x0001
        /*001e*/ 	.short	0x0000
        /*0020*/ 	.short	0x0001
        /*0022*/ 	.short	0x0000


//--------------------- .nv.info                  --------------------------
	.section	.nv.info,"",@"SHT_CUDA_INFO"
	.align	4


	//----- nvinfo : EIATTR_REGCOUNT
	.align		4
        /*0000*/ 	.byte	0x04, 0x2f
        /*0002*/ 	.short	(.L_15 - .L_14)
	.align		4
.L_14:
        /*0004*/ 	.word	index@(_ZN9deep_gemm24sm100_fp8_gemm_1d1d_implILN4cute4UMMA5MajorE0ELS3_0ELj0ELj7168ELj2048ELj128ELj192ELj128ELj1ELj128ELj128ELj128ELj4ELj128ELj128ELj1ELb0ELj133ELNS_8GemmTypeE0ELb0EN7cutlass10bfloat16_tENS_16EpilogueIdentityEEEvPijjj14CUtensorMap_stS9_S9_S9_S9_)
        /*0008*/ 	.word	0x0000002f


	//----- nvinfo : EIATTR_FRAME_SIZE
	.align		4
.L_15:
        /*000c*/ 	.byte	0x04, 0x11
        /*000e*/ 	.short	(.L_17 - .L_16)
	.align		4
.L_16:
        /*0010*/ 	.word	index@($__internal_3_$__cuda_sm20_div_u16)
        /*0014*/ 	.word	0x00000000


	//----- nvinfo : EIATTR_FRAME_SIZE
	.align		4
.L_17:
        /*0018*/ 	.byte	0x04, 0x11
        /*001a*/ 	.short	(.L_19 - .L_18)
	.align		4
.L_18:
        /*001c*/ 	.word	index@($__internal_2_$__cuda_sm10x_tcgen05_guardrail_trap_unallocated_columns_being_dealloced)
        /*0020*/ 	.word	0x00000000


	//----- nvinfo : EIATTR_FRAME_SIZE
	.align		4
.L_19:
        /*0024*/ 	.byte	0x04, 0x11
        /*0026*/ 	.short	(.L_21 - .L_20)
	.align		4
.L_20:
        /*0028*/ 	.word	index@($__internal_1_$__cuda_sm10x_tcgen05_guardrail_trap_phase_invalid_during_alloc)
        /*002c*/ 	.word	0x00000000


	//----- nvinfo : EIATTR_FRAME_SIZE
	.align		4
.L_21:
        /*0030*/ 	.byte	0x04, 0x11
        /*0032*/ 	.short	(.L_23 - .L_22)
	.align		4
.L_22:
        /*0034*/ 	.word	index@($__internal_0_$__cuda_sm10x_tcgen05_guardrail_trap_col_being_dealloced_not_returned_by_alloc)
        /*0038*/ 	.word	0x00000000


	//----- nvinfo : EIATTR_FRAME_SIZE
	.align		4
.L_23:
        /*003c*/ 	.byte	0x04, 0x11
        /*003e*/ 	.short	(.L_25 - .L_24)
	.align		4
.L_24:
        /*0040*/ 	.word	index@(_ZN9deep_gemm24sm100_fp8_gemm_1d1d_implILN4cute4UMMA5MajorE0ELS3_0ELj0ELj7168ELj2048ELj128ELj192ELj128ELj1ELj128ELj128ELj128ELj4ELj128ELj128ELj1ELb0ELj133ELNS_8GemmTypeE0ELb0EN7cutlass10bfloat16_tENS_16EpilogueIdentityEEEvPijjj14CUtensorMap_stS9_S9_S9_S9_)
        /*0044*/ 	.word	0x00000000


	//----- nvinfo : EIATTR_MIN_STACK_SIZE
	.align		4
.L_25:
        /*0048*/ 	.byte	0x04, 0x12
        /*004a*/ 	.short	(.L_27 - .L_26)
	.align		4
.L_26:
        /*004c*/ 	.word	index@(_ZN9deep_gemm24sm100_fp8_gemm_1d1d_implILN4cute4UMMA5MajorE0ELS3_0ELj0ELj7168ELj2048ELj128ELj192ELj128ELj1ELj128ELj128ELj128ELj4ELj128ELj128ELj1ELb0ELj133ELNS_8GemmTypeE0ELb0EN7cutlass10bfloat16_tENS_16EpilogueIdentityEEEvPijjj14CUtensorMap_stS9_S9_S9_S9_)
        /*0050*/ 	.word	0x00000000
.L_27:


//--------------------- .nv.info._ZN9deep_gemm24sm100_fp8_gemm_1d1d_implILN4cute4UMMA5MajorE0ELS3_0ELj0ELj7168ELj2048ELj128ELj192ELj128ELj1ELj128ELj128ELj128ELj4ELj128ELj128ELj1ELb0ELj133ELNS_8GemmTypeE0ELb0EN7cutlass10bfloat16_tENS_16EpilogueIdentityEEEvPijjj14CUtensorMap_stS9_S9_S9_S9_ --------------------------
	.section	.nv.info._ZN9deep_gemm24sm100_fp8_gemm_1d1d_implILN4cute4UMMA5MajorE0ELS3_0ELj0ELj7168ELj2048ELj128ELj192ELj128ELj1ELj128ELj128ELj128ELj4ELj128ELj128ELj1ELb0ELj133ELNS_8GemmTypeE0ELb0EN7cutlass10bfloat16_tENS_16EpilogueIdentityEEEvPijjj14CUtensorMap_stS9_S9_S9_S9_,"",@"SHT_CUDA_INFO"
	.sectionflags	@""
	.align	4


	//----- nvinfo : EIATTR_CUDA_API_VERSION
	.align		4
        /*0000*/ 	.byte	0x04, 0x37
        /*0002*/ 	.short	(.L_29 - .L_28)
.L_28:
        /*0004*/ 	.word	0x00000081


	//----- nvinfo : EIATTR_KPARAM_INFO
	.align		4
.L_29:
        /*0008*/ 	.byte	0x04, 0x17
        /*000a*/ 	.short	(.L_31 - .L_30)
.L_30:
        /*000c*/ 	.word	0x00000000
        /*0010*/ 	.short	0x0008
        /*0012*/ 	.short	0x0240
        /*0014*/ 	.byte	0x00, 0xf0, 0x01, 0x02


	//----- nvinfo : EIATTR_KPARAM_INFO
	.align		4
.L_31:
        /*0018*/ 	.byte	0x04, 0x17
        /*001a*/ 	.short	(.L_33 - .L_32)
.L_32:
        /*001c*/ 	.word	0x00000000
        /*0020*/ 	.short	0x0007
        /*0022*/ 	.short	0x01c0
        /*0024*/ 	.byte	0x00, 0xf0, 0x01, 0x02


	//----- nvinfo : EIATTR_KPARAM_INFO
	.align		4
.L_33:
        /*0028*/ 	.byte	0x04, 0x17
        /*002a*/ 	.short	(.L_35 - .L_34)
.L_34:
        /*002c*/ 	.word	0x00000000
        /*0030*/ 	.short	0x0006
        /*0032*/ 	.short	0x0140
        /*0034*/ 	.byte	0x00, 0xf0, 0x01, 0x02


	//----- nvinfo : EIATTR_KPARAM_INFO
	.align		4
.L_35:
        /*0038*/ 	.byte	0x04, 0x17
        /*003a*/ 	.short	(.L_37 - .L_36)
.L_36:
        /*003c*/ 	.word	0x00000000
        /*0040*/ 	.short	0x0005
        /*0042*/ 	.short	0x00c0
        /*0044*/ 	.byte	0x00, 0xf0, 0x01, 0x02


	//----- nvinfo : EIATTR_KPARAM_INFO
	.align		4
.L_37:
        /*0048*/ 	.byte	0x04, 0x17
        /*004a*/ 	.short	(.L_39 - .L_38)
.L_38:
        /*004c*/ 	.word	0x00000000
        /*0050*/ 	.short	0x0004
        /*0052*/ 	.short	0x0040
        /*0054*/ 	.byte	0x00, 0xf0, 0x01, 0x02


	//----- nvinfo : EIATTR_KPARAM_INFO
	.align		4
.L_39:
        /*0058*/ 	.byte	0x04, 0x17
        /*005a*/ 	.short	(.L_41 - .L_40)
.L_40:
        /*005c*/ 	.word	0x00000000
        /*0060*/ 	.short	0x0003
        /*0062*/ 	.short	0x0010
        /*0064*/ 	.byte	0x00, 0xf0, 0x11, 0x00


	//----- nvinfo : EIATTR_KPARAM_INFO
	.align		4
.L_41:
        /*0068*/ 	.byte	0x04, 0x17
        /*006a*/ 	.short	(.L_43 - .L_42)
.L_42:
        /*006c*/ 	.word	0x00000000
        /*0070*/ 	.short	0x0002
        /*0072*/ 	.short	0x000c
        /*0074*/ 	.byte	0x00, 0xf0, 0x11, 0x00


	//----- nvinfo : EIATTR_KPARAM_INFO
	.align		4
.L_43:
        /*0078*/ 	.byte	0x04, 0x17
        /*007a*/ 	.short	(.L_45 - .L_44)
.L_44:
        /*007c*/ 	.word	0x00000000
        /*0080*/ 	.short	0x0001
        /*0082*/ 	.short	0x0008
        /*0084*/ 	.byte	0x00, 0xf0, 0x11, 0x00


	//----- nvinfo : EIATTR_KPARAM_INFO
	.align		4
.L_45:
        /*0088*/ 	.byte	0x04, 0x17
        /*008a*/ 	.short	(.L_47 - .L_46)
.L_46:
        /*008c*/ 	.word	0x00000000
        /*0090*/ 	.short	0x0000
        /*0092*/ 	.short	0x0000
        /*0094*/ 	.byte	0x00, 0xf5, 0x21, 0x00


	//----- nvinfo : EIATTR_AT_ENTRY_FRAGMENTS
	.align		4
.L_47:
        /*0098*/ 	.byte	0x04, 0x4f
        /*009a*/ 	.short	(.L_49 - .L_48)


	//   ....[0]....
.L_48:
        /*009c*/ 	.word	0x00000004


	//----- nvinfo : EIATTR_RESERVED_SMEM_USED
	.align		4
.L_49:
        /*00a0*/ 	.byte	0x01, 0x41
	.zero		2


	//----- nvinfo : EIATTR_SPARSE_MMA_MASK
	.align		4
        /*00a4*/ 	.byte	0x03, 0x50
        /*00a6*/ 	.short	0x0000


	//----- nvinfo : EIATTR_TCGEN05_1CTA_USED
	.align		4
        /*00a8*/ 	.byte	0x01, 0x51
	.zero		2


	//----- nvinfo : EIATTR_MAXREG_COUNT
	.align		4
        /*00ac*/ 	.byte	0x03, 0x1b
        /*00ae*/ 	.short	0x00ff


	//----- nvinfo : EIATTR_NUM_BARRIERS
	.align		4
        /*00b0*/ 	.byte	0x02, 0x4c
        /*00b2*/ 	.byte	0x09
	.zero		1


	//----- nvinfo : EIATTR_INT_WARP_WIDE_INSTR_OFFSETS
	.align		4
        /*00b4*/ 	.byte	0x04, 0x31
        /*00b6*/ 	.short	(.L_51 - .L_50)


	//   ....[0]....
.L_50:
        /*00b8*/ 	.word	0x00004b60


	//   ....[1]....
        /*00bc*/ 	.word	0x00004b80


	//----- nvinfo : EIATTR_COOP_GROUP_MASK_REGIDS
	.align		4
.L_51:
        /*00c0*/ 	.byte	0x04, 0x29
        /*00c2*/ 	.short	(.L_53 - .L_52)


	//   ....[0]....
.L_52:
        /*00c4*/ 	.word	0xffffffff


	//   ....[1]....
        /*00c8*/ 	.word	0xffffffff


	//   ....[2]....
        /*00cc*/ 	.word	0xffffffff


	//   ....[3]....
        /*00d0*/ 	.word	0xffffffff


	//   ....[4]....
        /*00d4*/ 	.word	0xffffffff


	//   ....[5]....
        /*00d8*/ 	.word	0xffffffff


	//   ....[6]....
        /*00dc*/ 	.word	0xffffffff


	//   ....[7]....
        /*00e0*/ 	.word	0xffffffff


	//   ....[8]....
        /*00e4*/ 	.word	0xffffffff


	//   ....[9]....
        /*00e8*/ 	.word	0xffffffff


	//   ....[10]....
        /*00ec*/ 	.word	0xffffffff


	//   ....[11]....
        /*00f0*/ 	.word	0xffffffff


	//   ....[12]....
        /*00f4*/ 	.word	0xffffffff


	//   ....[13]....
        /*00f8*/ 	.word	0xffffffff


	//----- nvinfo : EIATTR_COOP_GROUP_INSTR_OFFSETS
	.align		4
.L_53:
        /*00fc*/ 	.byte	0x04, 0x28
        /*00fe*/ 	.short	(.L_55 - .L_54)


	//   ....[0]....
.L_54:
        /*0100*/ 	.word	0x00000030


	//   ....[1]....
        /*0104*/ 	.word	0x00000470


	//   ....[2]....
        /*0108*/ 	.word	0x00000730


	//   ....[3]....
        /*010c*/ 	.word	0x00000b40


	//   ....[4]....
        /*0110*/ 	.word	0x00000c10


	//   ....[5]....
        /*0114*/ 	.word	0x00000cd0


	//   ....[6]....
        /*0118*/ 	.word	0x000012f0


	//   ....[7]....
        /*011c*/ 	.word	0x00001310


	//   ....[8]....
        /*0120*/ 	.word	0x00001330


	//   ....[9]....
        /*0124*/ 	.word	0x00001580


	//   ....[10]....
        /*0128*/ 	.word	0x000015b0


	//   ....[11]....
        /*012c*/ 	.word	0x000015d0


	//   ....[12]....
        /*0130*/ 	.word	0x00004a80


	//   ....[13]....
        /*0134*/ 	.word	0x00004c40


	//----- nvinfo : EIATTR_VRC_CTA_INIT_COUNT
	.align		4
.L_55:
        /*0138*/ 	.byte	0x02, 0x4a
        /*013a*/ 	.byte	0x80
	.zero		1


	//----- nvinfo : EIATTR_MBARRIER_INSTR_OFFSETS
	.align		4
        /*013c*/ 	.byte	0x04, 0x39
        /*013e*/ 	.short	(.L_57 - .L_56)


	//   ....[0]....
.L_56:
        /*0140*/ 	.word	0x00000330
        /*0144*/ 	.word	0x000000ff
        /*0148*/ 	.word	0x00031800
        /*014c*/ 	.short	0x0100
        /*014e*/ 	.byte	0x05
	.zero		1


	//   ....[1]....
        /*0150*/ 	.word	0x00000340
        /*0154*/ 	.word	0x000000ff
        /*0158*/ 	.word	0x00031820
        /*015c*/ 	.short	0x0100
        /*015e*/ 	.byte	0x05
	.zero		1


	//   ....[2]....
        /*0160*/ 	.word	0x00000350
        /*0164*/ 	.word	0x000000ff
        /*0168*/ 	.word	0x00031840
        /*016c*/ 	.short	0x0100
        /*016e*/ 	.byte	0x05
	.zero		1


	//   ....[3]....
        /*0170*/ 	.word	0x00000360
        /*0174*/ 	.word	0x000000ff
        /*0178*/ 	.word	0x00031808
        /*017c*/ 	.short	0x0100
        /*017e*/ 	.byte	0x05
	.zero		1


	//   ....[4]....
        /*0180*/ 	.word	0x00000370
        /*0184*/ 	.word	0x000000ff
        /*0188*/ 	.word	0x00031828
        /*018c*/ 	.short	0x0100
        /*018e*/ 	.byte	0x05
	.zero		1


	//   ....[5]....
        /*0190*/ 	.word	0x00000380
        /*0194*/ 	.word	0x000000ff
        /*0198*/ 	.word	0x00031848
        /*019c*/ 	.short	0x0100
        /*019e*/ 	.byte	0x05
	.zero		1


	//   ....[6]....
        /*01a0*/ 	.word	0x00000390
        /*01a4*/ 	.word	0x000000ff
        /*01a8*/ 	.word	0x00031810
        /*01ac*/ 	.short	0x0100
        /*01ae*/ 	.byte	0x05
	.zero		1


	//   ....[7]....
        /*01b0*/ 	.word	0x000003a0
        /*01b4*/ 	.word	0x000000ff
        /*01b8*/ 	.word	0x00031830
        /*01bc*/ 	.short	0x0100
        /*01be*/ 	.byte	0x05
	.zero		1


	//   ....[8]....
        /*01c0*/ 	.word	0x000003b0
        /*01c4*/ 	.word	0x000000ff
        /*01c8*/ 	.word	0x00031850
        /*01cc*/ 	.short	0x0100
        /*01ce*/ 	.byte	0x05
	.zero		1


	//   ....[9]....
        /*01d0*/ 	.word	0x000003c0
        /*01d4*/ 	.word	0x000000ff
        /*01d8*/ 	.word	0x00031818
        /*01dc*/ 	.short	0x0100
        /*01de*/ 	.byte	0x05
	.zero		1


	//   ....[10]....
        /*01e0*/ 	.word	0x000003d0
        /*01e4*/ 	.word	0x000000ff
        /*01e8*/ 	.word	0x00031838
        /*01ec*/ 	.short	0x0100
        /*01ee*/ 	.byte	0x05
	.zero		1


	//   ....[11]....
        /*01f0*/ 	.word	0x000003e0
        /*01f4*/ 	.word	0x000000ff
        /*01f8*/ 	.word	0x00031858
        /*01fc*/ 	.short	0x0100
        /*01fe*/ 	.byte	0x05
	.zero		1


	//   ....[12]....
        /*0200*/ 	.word	0x000003f0
        /*0204*/ 	.word	0x000000ff
        /*0208*/ 	.word	0x00031860
        /*020c*/ 	.short	0x0100
        /*020e*/ 	.byte	0x05
	.zero		1


	//   ....[13]....
        /*0210*/ 	.word	0x00000400
        /*0214*/ 	.word	0x000000ff
        /*0218*/ 	.word	0x00031870
        /*021c*/ 	.short	0x0100
        /*021e*/ 	.byte	0x05
	.zero		1


	//   ....[14]....
        /*0220*/ 	.word	0x00000410
        /*0224*/ 	.word	0x000000ff
        /*0228*/ 	.word	0x00031868
        /*022c*/ 	.short	0x0100
        /*022e*/ 	.byte	0x05
	.zero		1


	//   ....[15]....
        /*0230*/ 	.word	0x00000420
        /*0234*/ 	.word	0x000000ff
        /*0238*/ 	.word	0x00031878
        /*023c*/ 	.short	0x0100
        /*023e*/ 	.byte	0x05
	.zero		1


	//   ....[16]....
        /*0240*/ 	.word	0x00000a20
        /*0244*/ 	.word	0x00000002
        /*0248*/ 	.word	0x00031800
        /*024c*/ 	.short	0x010a
        /*024e*/ 	.byte	0xff
	.zero		1


	//   ....[17]....
        /*0250*/ 	.word	0x00000dc0
        /*0254*/ 	.word	0x00000002
        /*0258*/ 	.word	0x00000000
        /*025c*/ 	.short	0x0101
        /*025e*/ 	.byte	0xff
	.zero		1


	//   ....[18]....
        /*0260*/ 	.word	0x000010e0
        /*0264*/ 	.word	0x00000000
        /*0268*/ 	.word	0x00031870
        /*026c*/ 	.short	0x010a
        /*026e*/ 	.byte	0x08
	.zero		1


	//   ....[19]....
        /*0270*/ 	.word	0x00001180
        /*0274*/ 	.word	0x000000ff
        /*0278*/ 	.word	0x00031840
        /*027c*/ 	.short	0x010a
        /*027e*/ 	.byte	0x0d
	.zero		1


	//   ....[20]....
        /*0280*/ 	.word	0x00001550
        /*0284*/ 	.word	0x000000ff
        /*0288*/ 	.word	0x00031840
        /*028c*/ 	.short	0x010a
        /*028e*/ 	.byte	0x09
	.zero		1


	//   ....[21]....
        /*0290*/ 	.word	0x00001b10
        /*0294*/ 	.word	0x00000000
        /*0298*/ 	.word	0x00031820
        /*029c*/ 	.short	0x010a
        /*029e*/ 	.byte	0xff
	.zero		1


	//   ....[22]....
        /*02a0*/ 	.word	0x00001eb0
        /*02a4*/ 	.word	0x00000000
        /*02a8*/ 	.word	0x00031828
        /*02ac*/ 	.short	0x010a
        /*02ae*/ 	.byte	0xff
	.zero		1


	//   ....[23]....
        /*02b0*/ 	.word	0x00002020
        /*02b4*/ 	.word	0x00000000
        /*02b8*/ 	.word	0x00031830
        /*02bc*/ 	.short	0x010a
        /*02be*/ 	.byte	0xff
	.zero		1


	//   ....[24]....
        /*02c0*/ 	.word	0x00002180
        /*02c4*/ 	.word	0x00000000
        /*02c8*/ 	.word	0x00031838
        /*02cc*/ 	.short	0x010a
        /*02ce*/ 	.byte	0xff
	.zero		1


	//   ....[25]....
        /*02d0*/ 	.word	0x000022b0
        /*02d4*/ 	.word	0x00000000
        /*02d8*/ 	.word	0x00031820
        /*02dc*/ 	.short	0x010a
        /*02de*/ 	.byte	0xff
	.zero		1


	//   ....[26]....
        /*02e0*/ 	.word	0x000024c0
        /*02e4*/ 	.word	0x00000000
        /*02e8*/ 	.word	0x00031828
        /*02ec*/ 	.short	0x010a
        /*02ee*/ 	.byte	0xff
	.zero		1


	//   ....[27]....
        /*02f0*/ 	.word	0x000025f0
        /*02f4*/ 	.word	0x00000000
        /*02f8*/ 	.word	0x00031830
        /*02fc*/ 	.short	0x010a
        /*02fe*/ 	.byte	0xff
	.zero		1


	//   ....[28]....
        /*0300*/ 	.word	0x00002720
        /*0304*/ 	.word	0x00000000
        /*0308*/ 	.word	0x00031838
        /*030c*/ 	.short	0x010a
        /*030e*/ 	.byte	0xff
	.zero		1


	//   ....[29]....
        /*0310*/ 	.word	0x00002850
        /*0314*/ 	.word	0x00000000
        /*0318*/ 	.word	0x00031820
        /*031c*/ 	.short	0x010a
        /*031e*/ 	.byte	0xff
	.zero		1


	//   ....[30]....
        /*0320*/ 	.word	0x00002a60
        /*0324*/ 	.word	0x00000000
        /*0328*/ 	.word	0x00031828
        /*032c*/ 	.short	0x010a
        /*032e*/ 	.byte	0xff
	.zero		1


	//   ....[31]....
        /*0330*/ 	.word	0x00002b90
        /*0334*/ 	.word	0x00000000
        /*0338*/ 	.word	0x00031830
        /*033c*/ 	.short	0x010a
        /*033e*/ 	.byte	0xff
	.zero		1


	//   ....[32]....
        /*0340*/ 	.word	0x00002cc0
        /*0344*/ 	.word	0x00000000
        /*0348*/ 	.word	0x00031838
        /*034c*/ 	.short	0x010a
        /*034e*/ 	.byte	0xff
	.zero		1


	//   ....[33]....
        /*0350*/ 	.word	0x00002df0
        /*0354*/ 	.word	0x00000000
        /*0358*/ 	.word	0x00031820
        /*035c*/ 	.short	0x010a
        /*035e*/ 	.byte	0xff
	.zero		1


	//   ....[34]....
        /*0360*/ 	.word	0x00003000
        /*0364*/ 	.word	0x00000000
        /*0368*/ 	.word	0x00031828
        /*036c*/ 	.short	0x010a
        /*036e*/ 	.byte	0xff
	.zero		1


	//   ....[35]....
        /*0370*/ 	.word	0x00003130
        /*0374*/ 	.word	0x00000000
        /*0378*/ 	.word	0x00031830
        /*037c*/ 	.short	0x010a
        /*037e*/ 	.byte	0xff
	.zero		1


	//   ....[36]....
        /*0380*/ 	.word	0x00003260
        /*0384*/ 	.word	0x00000000
        /*0388*/ 	.word	0x00031838
        /*038c*/ 	.short	0x010a
        /*038e*/ 	.byte	0xff
	.zero		1


	//   ....[37]....
        /*0390*/ 	.word	0x000037b0
        /*0394*/ 	.word	0x00000002
        /*0398*/ 	.word	0x00031860
        /*039c*/ 	.short	0x010a
        /*039e*/ 	.byte	0xff
	.zero		1


	//   ....[38]....
        /*03a0*/ 	.word	0x000048e0
        /*03a4*/ 	.word	0x00000002
        /*03a8*/ 	.word	0x00000000
        /*03ac*/ 	.short	0x0101
        /*03ae*/ 	.byte	0xff
	.zero		1


	//   ....[39]....
        /*03b0*/ 	.word	0x00004c70
        /*03b4*/ 	.word	0x00000002
        /*03b8*/ 	.word	0x00031800
        /*03bc*/ 	.short	0x010a
        /*03be*/ 	.byte	0xff
	.zero		1


	//   ....[40]....
        /*03c0*/ 	.word	0x00004cf0
        /*03c4*/ 	.word	0x00000000
        /*03c8*/ 	.word	0x00031870
        /*03cc*/ 	.short	0x010a
        /*03ce*/ 	.byte	0xff
	.zero		1


	//   ....[41]....
        /*03d0*/ 	.word	0x00004d60
        /*03d4*/ 	.word	0x00000002
        /*03d8*/ 	.word	0x00031840
        /*03dc*/ 	.short	0x010a
        /*03de*/ 	.byte	0xff
	.zero		1


	//   ....[42]....
        /*03e0*/ 	.word	0x00004dd0
        /*03e4*/ 	.word	0x00000002
        /*03e8*/ 	.word	0x00031840
        /*03ec*/ 	.short	0x010a
        /*03ee*/ 	.byte	0xff
	.zero		1


	//   ....[43]....
        /*03f0*/ 	.word	0x00004e40
        /*03f4*/ 	.word	0x00000000
        /*03f8*/ 	.word	0x00031820
        /*03fc*/ 	.short	0x010a
        /*03fe*/ 	.byte	0xff
	.zero		1


	//   ....[44]....
        /*0400*/ 	.word	0x00004eb0
        /*0404*/ 	.word	0x00000000
        /*0408*/ 	.word	0x00031828
        /*040c*/ 	.short	0x010a
        /*040e*/ 	.byte	0xff
	.zero		1


	//   ....[45]....
        /*0410*/ 	.word	0x00004f20
        /*0414*/ 	.word	0x00000000
        /*0418*/ 	.word	0x00031830
        /*041c*/ 	.short	0x010a
        /*041e*/ 	.byte	0xff
	.zero		1


	//   ....[46]....
        /*0420*/ 	.word	0x00004f90
        /*0424*/ 	.word	0x00000000
        /*0428*/ 	.word	0x00031838
        /*042c*/ 	.short	0x010a
        /*042e*/ 	.byte	0xff
	.zero		1


	//   ....[47]....
        /*0430*/ 	.word	0x00004fe0
        /*0434*/ 	.word	0x00000000
        /*0438*/ 	.word	0x00031820
        /*043c*/ 	.short	0x010a
        /*043e*/ 	.byte	0xff
	.zero		1


	//   ....[48]....
        /*0440*/ 	.word	0x00005030
        /*0444*/ 	.word	0x00000000
        /*0448*/ 	.word	0x00031828
        /*044c*/ 	.short	0x010a
        /*044e*/ 	.byte	0xff
	.zero		1


	//   ....[49]....
        /*0450*/ 	.word	0x00005080
        /*0454*/ 	.word	0x00000000
        /*0458*/ 	.word	0x00031830
        /*045c*/ 	.short	0x010a
        /*045e*/ 	.byte	0xff
	.zero		1


	//   ....[50]....
        /*0460*/ 	.word	0x000050d0
        /*0464*/ 	.word	0x00000000
        /*0468*/ 	.word	0x00031838
        /*046c*/ 	.short	0x010a
        /*046e*/ 	.byte	0xff
	.zero		1


	//   ....[51]....
        /*0470*/ 	.word	0x00005140
        /*0474*/ 	.word	0x00000000
        /*0478*/ 	.word	0x00031820
        /*047c*/ 	.short	0x010a
        /*047e*/ 	.byte	0xff
	.zero		1


	//   ....[52]....
        /*0480*/ 	.word	0x000051b0
        /*0484*/ 	.word	0x00000000
        /*0488*/ 	.word	0x00031828
        /*048c*/ 	.short	0x010a
        /*048e*/ 	.byte	0xff
	.zero		1


	//   ....[53]....
        /*0490*/ 	.word	0x00005220
        /*0494*/ 	.word	0x00000000
        /*0498*/ 	.word	0x00031830
        /*049c*/ 	.short	0x010a
        /*049e*/ 	.byte	0xff
	.zero		1


	//   ....[54]....
        /*04a0*/ 	.word	0x00005290
        /*04a4*/ 	.word	0x00000000
        /*04a8*/ 	.word	0x00031838
        /*04ac*/ 	.short	0x010a
        /*04ae*/ 	.byte	0xff
	.zero		1


	//   ....[55]....
        /*04b0*/ 	.word	0x000052e0
        /*04b4*/ 	.word	0x00000000
        /*04b8*/ 	.word	0x00031820
        /*04bc*/ 	.short	0x010a
        /*04be*/ 	.byte	0xff
	.zero		1


	//   ....[56]....
        /*04c0*/ 	.word	0x00005330
        /*04c4*/ 	.word	0x00000000
        /*04c8*/ 	.word	0x00031828
        /*04cc*/ 	.short	0x010a
        /*04ce*/ 	.byte	0xff
	.zero		1


	//   ....[57]....
        /*04d0*/ 	.word	0x00005380
        /*04d4*/ 	.word	0x00000000
        /*04d8*/ 	.word	0x00031830
        /*04dc*/ 	.short	0x010a
        /*04de*/ 	.byte	0xff
	.zero		1


	//   ....[58]....
        /*04e0*/ 	.word	0x000053d0
        /*04e4*/ 	.word	0x00000000
        /*04e8*/ 	.word	0x00031838
        /*04ec*/ 	.short	0x010a
        /*04ee*/ 	.byte	0xff
	.zero		1


	//   ....[59]....
        /*04f0*/ 	.word	0x00005430
        /*04f4*/ 	.word	0x00000002
        /*04f8*/ 	.word	0x00031860
        /*04fc*/ 	.short	0x010a
        /*04fe*/ 	.byte	0xff
	.zero		1


	//----- nvinfo : EIATTR_NUM_MBARRIERS
	.align		4
.L_57:
        /*0500*/ 	.byte	0x03, 0x38
        /*0502*/ 	.short	0x0010


	//----- nvinfo : EIATTR_EXIT_INSTR_OFFSETS
	.align		4
        /*0504*/ 	.byte	0x04, 0x1c
        /*0506*/ 	.short	(.L_59 - .L_58)


	//   ....[0]....
.L_58:
        /*0508*/ 	.word	0x00000830


	//   ....[1]....
        /*050c*/ 	.word	0x00000e10


	//   ....[2]....
        /*0510*/ 	.word	0x00000ef0


	//   ....[3]....
        /*0514*/ 	.word	0x000018d0


	//   ....[4]....
        /*0518*/ 	.word	0x00001940


	//   ....[5]....
        /*051c*/ 	.word	0x000033b0


	//   ....[6]....
        /*0520*/ 	.word	0x00003410


	//   ....[7]....
        /*0524*/ 	.word	0x00004a60


	//   ....[8]....
        /*0528*/ 	.word	0x00004c50


	//----- nvinfo : EIATTR_MAX_THREADS
	.align		4
.L_59:
        /*052c*/ 	.byte	0x04, 0x05
        /*052e*/ 	.short	(.L_61 - .L_60)
.L_60:
        /*0530*/ 	.word	0x00000100
        /*0534*/ 	.word	0x00000001
        /*0538*/ 	.word	0x00000001


	//----- nvinfo : EIATTR_CRS_STACK_SIZE
	.align		4
.L_61:
        /*053c*/ 	.byte	0x04, 0x1e
        /*053e*/ 	.short	(.L_63 - .L_62)
.L_62:
        /*0540*/ 	.word	0x00000000


	//----- nvinfo : EIATTR_CBANK_PARAM_SIZE
	.align		4
.L_63:
        /*0544*/ 	.byte	0x03, 0x19
        /*0546*/ 	.short	0x02c0


	//----- nvinfo : EIATTR_PARAM_CBANK
	.align		4
        /*0548*/ 	.byte	0x04, 0x0a
        /*054a*/ 	.short	(.L_65 - .L_64)
	.align		4
.L_64:
        /*054c*/ 	.word	index@(.nv.constant0._ZN9deep_gemm24sm100_fp8_gemm_1d1d_implILN4cute4UMMA5MajorE0ELS3_0ELj0ELj7168ELj2048ELj128ELj192ELj128ELj1ELj128ELj128ELj128ELj4ELj128ELj128ELj1ELb0ELj133ELNS_8GemmTypeE0ELb0EN7cutlass10bfloat16_tENS_16EpilogueIdentityEEEvPijjj14CUtensorMap_stS9_S9_S9_S9_)
        /*0550*/ 	.short	0x0380
        /*0552*/ 	.short	0x02c0


	//----- nvinfo : EIATTR_SW_WAR
	.align		4
.L_65:
        /*0554*/ 	.byte	0x04, 0x36
        /*0556*/ 	.short	(.L_67 - .L_66)
.L_66:
        /*0558*/ 	.word	0x00000008
.L_67:


//--------------------- .nv.compat                --------------------------
	.section	.nv.compat,"",@"SHT_CUDA_COMPAT_INFO"
	.align	4
        /*0000*/ 	.byte	0x02, 0x02, 0x02, 0x00, 0x02, 0x05, 0x05, 0x00, 0x02, 0x03, 0x01, 0x00, 0x02, 0x06, 0x01, 0x00


//--------------------- .nv.callgraph             --------------------------
	.section	.nv.callgraph,"",@"SHT_CUDA_CALLGRAPH"
	.align	4
	.sectionentsize	8
	.align		4
        /*0000*/ 	.word	0x00000000
	.align		4
        /*0004*/ 	.word	0xffffffff
	.align		4
        /*0008*/ 	.word	0x00000000
	.align		4
        /*000c*/ 	.word	0xfffffffe
	.align		4
        /*0010*/ 	.word	0x00000000
	.align		4
        /*0014*/ 	.word	0xfffffffd
	.align		4
        /*0018*/ 	.word	0x00000000
	.align		4
        /*001c*/ 	.word	0xfffffffc


//--------------------- .nv.constant4             --------------------------
	.section	.nv.constant4,"a",@progbits
	.align	8
	.align		8
.nv.constant4:
        /*0000*/ 	.dword	_ZN47_INTERNAL_052c59ae_9_kernel_cu_7b76b4ba_28972774cuda3std3__45__cpo5beginE
	.align		8
        /*0008*/ 	.dword	_ZN47_INTERNAL_052c59ae_9_kernel_cu_7b76b4ba_28972774cuda3std3__45__cpo3endE
	.align		8
        /*0010*/ 	.dword	_ZN47_INTERNAL_052c59ae_9_kernel_cu_7b76b4ba_28972774cuda3std3__45__cpo6cbeginE
	.align		8
        /*0018*/ 	.dword	_ZN47_INTERNAL_052c59ae_9_kernel_cu_7b76b4ba_28972774cuda3std3__45__cpo4cendE
	.align		8
        /*0020*/ 	.dword	_ZN47_INTERNAL_052c59ae_9_kernel_cu_7b76b4ba_28972774cuda3std3__449_GLOBAL__N__052c59ae_9_kernel_cu_7b76b4ba_28972776ignoreE
	.align		8
        /*0028*/ 	.dword	_ZN47_INTERNAL_052c59ae_9_kernel_cu_7b76b4ba_28972774cuda3std3__419piecewise_constructE
	.align		8
        /*0030*/ 	.dword	_ZN47_INTERNAL_052c59ae_9_kernel_cu_7b76b4ba_28972774cuda3std3__48in_placeE
	.align		8
        /*0038*/ 	.dword	_ZN47_INTERNAL_052c59ae_9_kernel_cu_7b76b4ba_28972774cuda3std6ranges3__45__cpo4swapE
	.align		8
        /*0040*/ 	.dword	_ZN47_INTERNAL_052c59ae_9_kernel_cu_7b76b4ba_28972774cuda3std6ranges3__45__cpo9iter_moveE
	.align		8
        /*0048*/ 	.dword	_ZN47_INTERNAL_052c59ae_9_kernel_cu_7b76b4ba_28972774cute7productE
	.align		8
        /*0050*/ 	.dword	_ZN47_INTERNAL_052c59ae_9_kernel_cu_7b76b4ba_28972774cute1_E


//--------------------- .text._ZN9deep_gemm24sm100_fp8_gemm_1d1d_implILN4cute4UMMA5MajorE0ELS3_0ELj0ELj7168ELj2048ELj128ELj192ELj128ELj1ELj128ELj128ELj128ELj4ELj128ELj128ELj1ELb0ELj133ELNS_8GemmTypeE0ELb0EN7cutlass10bfloat16_tENS_16EpilogueIdentityEEEvPijjj14CUtensorMap_stS9_S9_S9_S9_ --------------------------
	.section	.text._ZN9deep_gemm24sm100_fp8_gemm_1d1d_implILN4cute4UMMA5MajorE0ELS3_0ELj0ELj7168ELj2048ELj128ELj192ELj128ELj1ELj128ELj128ELj128ELj4ELj128ELj128ELj1ELb0ELj133ELNS_8GemmTypeE0ELb0EN7cutlass10bfloat16_tENS_16EpilogueIdentityEEEvPijjj14CUtensorMap_stS9_S9_S9_S9_,"ax",@progbits
	.align	128
        .global         _ZN9deep_gemm24sm100_fp8_gemm_1d1d_implILN4cute4UMMA5MajorE0ELS3_0ELj0ELj7168ELj2048ELj128ELj192ELj128ELj1ELj128ELj128ELj128ELj4ELj128ELj128ELj1ELb0ELj133ELNS_8GemmTypeE0ELb0EN7cutlass10bfloat16_tENS_16EpilogueIdentityEEEvPijjj14CUtensorMap_stS9_S9_S9_S9_
        .type           _ZN9deep_gemm24sm100_fp8_gemm_1d1d_implILN4cute4UMMA5MajorE0ELS3_0ELj0ELj7168ELj2048ELj128ELj192ELj128ELj1ELj128ELj128ELj128ELj4ELj128ELj128ELj1ELb0ELj133ELNS_8GemmTypeE0ELb0EN7cutlass10bfloat16_tENS_16EpilogueIdentityEEEvPijjj14CUtensorMap_stS9_S9_S9_S9_,@function
        .size           _ZN9deep_gemm24sm100_fp8_gemm_1d1d_implILN4cute4UMMA5MajorE0ELS3_0ELj0ELj7168ELj2048ELj128ELj192ELj128ELj1ELj128ELj128ELj128ELj4ELj128ELj128ELj1ELb0ELj133ELNS_8GemmTypeE0ELb0EN7cutlass10bfloat16_tENS_16EpilogueIdentityEEEvPijjj14CUtensorMap_stS9_S9_S9_S9_,(.L_x_88 - _ZN9deep_gemm24sm100_fp8_gemm_1d1d_implILN4cute4UMMA5MajorE0ELS3_0ELj0ELj7168ELj2048ELj128ELj192ELj128ELj1ELj128ELj128ELj128ELj4ELj128ELj128ELj1ELb0ELj133ELNS_8GemmTypeE0ELb0EN7cutlass10bfloat16_tENS_16EpilogueIdentityEEEvPijjj14CUtensorMap_stS9_S9_S9_S9_)
        .other          _ZN9deep_gemm24sm100_fp8_gemm_1d1d_implILN4cute4UMMA5MajorE0ELS3_0ELj0ELj7168ELj2048ELj128ELj192ELj128ELj1ELj128ELj128ELj128ELj4ELj128ELj128ELj1ELb0ELj133ELNS_8GemmTypeE0ELb0EN7cutlass10bfloat16_tENS_16EpilogueIdentityEEEvPijjj14CUtensorMap_stS9_S9_S9_S9_,@"STO_CUDA_ENTRY STV_DEFAULT"
_ZN9deep_gemm24sm100_fp8_gemm_1d1d_implILN4cute4UMMA5MajorE0ELS3_0ELj0ELj7168ELj2048ELj128ELj192ELj128ELj1ELj128ELj128ELj128ELj4ELj128ELj128ELj1ELb0ELj133ELNS_8GemmTypeE0ELb0EN7cutlass10bfloat16_tENS_16EpilogueIdentityEEEvPijjj14CUtensorMap_stS9_S9_S9_S9_:
.text._ZN9deep_gemm24sm100_fp8_gemm_1d1d_implILN4cute4UMMA5MajorE0ELS3_0ELj0ELj7168ELj2048ELj128ELj192ELj128ELj1ELj128ELj128ELj128ELj4ELj128ELj128ELj1ELb0ELj133ELNS_8GemmTypeE0ELb0EN7cutlass10bfloat16_tENS_16EpilogueIdentityEEEvPijjj14CUtensorMap_stS9_S9_S9_S9_:
[----:B------:R-:W1:Y:S01]  /*0000*/  LDC R1, c[0x0][0x37c] ;  /* 0x0000df00ff017b82 */ /* 0x000e620000000800 */
[----:B------:R-:W2:Y:S02]  /*0010*/  S2R R0, SR_TID.X ;  /* 0x0000000000007919 */ /* 0x000ea40000002100 */
[----:B--2---:R-:W-:-:S05]  /*0020*/  SHF.R.U32.HI R0, RZ, 0x5, R0 ;  /* 0x00000005ff007819 */ /* 0x004fca0000011600 */
[----:B------:R-:W2:Y:S02]  /*0030*/  SHFL.IDX PT, R3, R0, RZ, 0x1f ;  /* 0x00001fff00037589 */ /* 0x000ea400000e0000 */
[----:B--2---:R-:W-:-:S13]  /*0040*/  ISETP.NE.AND P0, PT, R3, 0x2, PT ;  /* 0x000000020300780c */ /* 0x004fda0003f05270 */
[----:B-1----:R-:W-:Y:S05]  /*0050*/  @!P0 BRA `(.L_x_0) ;  /* 0x0000000400008947 */ /* 0x002fea0003800000 */
[----:B------:R-:W-:-:S13]  /*0060*/  ISETP.NE.AND P0, PT, R3, 0x1, PT ;  /* 0x000000010300780c */ /* 0x000fda0003f05270 */
[----:B------:R-:W-:Y:S05]  /*0070*/  @!P0 BRA `(.L_x_1) ;  /* 0x0000000000608947 */ /* 0x000fea0003800000 */
[----:B------:R-:W-:-:S13]  /*0080*/  ISETP.NE.AND P0, PT, R3, RZ, PT ;  /* 0x000000ff0300720c */ /* 0x000fda0003f05270 */
[----:B------:R-:W-:Y:S05]  /*0090*/  @P0 BRA `(.L_x_2) ;  /* 0x0000000400a80947 */ /* 0x000fea0003800000 */
[----:B------:R-:W-:Y:S01]  /*00a0*/  ELECT P0, URZ, PT ;  /* 0x0000000000ff782f */ /* 0x000fe20003800000 */
[----:B------:R-:W-:-:S12]  /*00b0*/  BSSY.RECONVERGENT B0, `(.L_x_3) ;  /* 0x0000013000007945 */ /* 0x000fd80003800200 */
[----:B------:R-:W-:Y:S05]  /*00c0*/  @!P0 BRA `(.L_x_4) ;  /* 0x0000000000448947 */ /* 0x000fea0003800000 */
[----:B------:R-:W1:Y:S02]  /*00d0*/  LDCU.64 UR4, c[0x0][0x348] ;  /* 0x00006900ff0477ac */ /* 0x000e640008000a00 */
[----:B-1----:R-:W-:Y:S02]  /*00e0*/  UIADD3 UR12, UP4, UPT, UR4, 0x40, URZ ;  /* 0x00000040040c7890 */ /* 0x002fe4000ff9e0ff */
[----:B------:R-:W-:Y:S02]  /*00f0*/  UIADD3 UR10, UP3, UPT, UR4, 0xc0, URZ ;  /* 0x000000c0040a7890 */ /* 0x000fe4000ff7e0ff */
[----:B------:R-:W-:Y:S02]  /*0100*/  UIADD3 UR8, UP2, UPT, UR4, 0x140, URZ ;  /* 0x0000014004087890 */ /* 0x000fe4000ff5e0ff */
[----:B------:R-:W-:Y:S02]  /*0110*/  UIADD3 UR6, UP1, UPT, UR4, 0x1c0, URZ ;  /* 0x000001c004067890 */ /* 0x000fe4000ff3e0ff */
[----:B------:R-:W-:-:S02]  /*0120*/  UIADD3 UR4, UP0, UPT, UR4, 0x240, URZ ;  /* 0x0000024004047890 */ /* 0x000fc4000ff1e0ff */
[----:B------:R-:W-:Y:S02]  /*0130*/  UIADD3.X UR13, UPT, UPT, URZ, UR5, URZ, UP4, !UPT ;  /* 0x00000005ff0d7290 */ /* 0x000fe4000a7fe4ff */
[----:B------:R-:W-:Y:S02]  /*0140*/  UIADD3.X UR11, UPT, UPT, URZ, UR5, URZ, UP3, !UPT ;  /* 0x00000005ff0b7290 */ /* 0x000fe40009ffe4ff */
[----:B------:R-:W-:Y:S02]  /*0150*/  UIADD3.X UR9, UPT, UPT, URZ, UR5, URZ, UP2, !UPT ;  /* 0x00000005ff097290 */ /* 0x000fe400097fe4ff */
[----:B------:R-:W-:Y:S02]  /*0160*/  UIADD3.X UR7, UPT, UPT, URZ, UR5, URZ, UP1, !UPT ;  /* 0x00000005ff077290 */ /* 0x000fe40008ffe4ff */
[----:B------:R-:W-:Y:S01]  /*0170*/  UIADD3.X UR5, UPT, UPT, URZ, UR5, URZ, UP0, !UPT ;  /* 0x00000005ff057290 */ /* 0x000fe200087fe4ff */
[----:B------:R1:W-:Y:S02]  /*0180*/  UTMACCTL.PF [UR12] ;  /* 0x000000000c0079b9 */ /* 0x0003e40008040000 */
[----:B------:R1:W-:Y:S02]  /*0190*/  UTMACCTL.PF [UR10] ;  /* 0x000000000a0079b9 */ /* 0x0003e40008040000 */
[----:B------:R1:W-:Y:S02]  /*01a0*/  UTMACCTL.PF [UR8] ;  /* 0x00000000080079b9 */ /* 0x0003e40008040000 */
[----:B------:R1:W-:Y:S02]  /*01b0*/  UTMACCTL.PF [UR6] ;  /* 0x00000000060079b9 */ /* 0x0003e40008040000 */
[----:B------:R1:W-:Y:S02]  /*01c0*/  UTMACCTL.PF [UR4] ;  /* 0x00000000040079b9 */ /* 0x0003e40008040000 */
[----:B-1----:R-:W-:Y:S01]  /*01d0*/  NOP ;  /* 0x0000000000007918 */ /* 0x002fe20000000000 */
.L_x_4:
[----:B------:R-:W-:Y:S05]  /*01e0*/  BSYNC.RECONVERGENT B0 ;  /* 0x0000000000007941 */ /* 0x000fea0003800200 */
.L_x_3:
[----:B------:R-:W-:Y:S05]  /*01f0*/  BRA `(.L_x_2) ;  /* 0x0000000400507947 */ /* 0x000fea0003800000 */
.L_x_1:
[----:B------:R-:W-:Y:S01]  /*0200*/  ELECT P0, URZ, PT ;  /* 0x0000000000ff782f */ /* 0x000fe20003800000 */
[----:B------:R-:W-:-:S12]  /*0210*/  BSSY.RECONVERGENT B0, `(.L_x_5) ;  /* 0x0000023000007945 */ /* 0x000fd80003800200 */
[----:B------:R-:W-:Y:S05]  /*0220*/  @!P0 BRA `(.L_x_6) ;  /* 0x0000000000848947 */ /* 0x000fea0003800000 */
[----:B------:R-:W1:Y:S01]  /*0230*/  S2UR UR5, SR_CgaCtaId ;  /* 0x00000000000579c3 */ /* 0x000e620000008800 */
[----:B------:R-:W-:Y:S01]  /*0240*/  UMOV UR7, 0x400 ;  /* 0x0000040000077882 */ /* 0x000fe20000000000 */
[----:B------:R-:W-:Y:S01]  /*0250*/  UMOV UR6, 0x1 ;  /* 0x0000000100067882 */ /* 0x000fe20000000000 */
[----:B------:R-:W-:Y:S02]  /*0260*/  UMOV UR4, 0x20 ;  /* 0x0000002000047882 */ /* 0x000fe40000000000 */
[----:B------:R-:W-:-:S04]  /*0270*/  UIADD3 UR8, UPT, UPT, -UR4, 0x100000, URZ ;  /* 0x0010000004087890 */ /* 0x000fc8000fffe1ff */
[----:B------:R-:W-:Y:S02]  /*0280*/  USHF.L.U32 UR9, UR8, 0xb, URZ ;  /* 0x0000000b08097899 */ /* 0x000fe400080006ff */
[----:B------:R-:W-:Y:S01]  /*0290*/  USHF.L.U32 UR8, UR8, 0x1, URZ ;  /* 0x0000000108087899 */ /* 0x000fe200080006ff */
[----:B------:R-:W-:Y:S02]  /*02a0*/  UMOV UR4, 0x80 ;  /* 0x0000008000047882 */ /* 0x000fe40000000000 */
[----:B------:R-:W-:-:S04]  /*02b0*/  UIADD3 UR10, UPT, UPT, -UR4, 0x100000, URZ ;  /* 0x00100000040a7890 */ /* 0x000fc8000fffe1ff */
[----:B------:R-:W-:Y:S02]  /*02c0*/  USHF.L.U32 UR11, UR10, 0xb, URZ ;  /* 0x0000000b0a0b7899 */ /* 0x000fe400080006ff */
[----:B------:R-:W-:Y:S02]  /*02d0*/  USHF.L.U32 UR10, UR10, 0x1, URZ ;  /* 0x000000010a0a7899 */ /* 0x000fe400080006ff */
[----:B-1----:R-:W-:Y:S02]  /*02e0*/  ULEA UR5, UR5, UR7, 0x18 ;  /* 0x0000000705057291 */ /* 0x002fe4000f8ec0ff */
[----:B------:R-:W-:-:S04]  /*02f0*/  UIADD3 UR6, UPT, UPT, -UR6, 0x100000, URZ ;  /* 0x0010000006067890 */ /* 0x000fc8000fffe1ff */
[----:B------:R-:W-:Y:S02]  /*0300*/  USHF.L.U32 UR7, UR6, 0xb, URZ ;  /* 0x0000000b06077899 */ /* 0x000fe400080006ff */
[----:B------:R-:W-:Y:S01]  /*0310*/  USHF.L.U32 UR6, UR6, 0x1, URZ ;  /* 0x0000000106067899 */ /* 0x000fe200080006ff */
[----:B------:R-:W1:Y:S11]  /*0320*/  FENCE.VIEW.ASYNC.S ;  /* 0x00000000000073c6 */ /* 0x000e760000000000 */
[----:B-1----:R1:W2:Y:S01]  /*0330*/  SYNCS.EXCH.64 URZ, [UR5+0x31800], UR6 ;  /* 0x0318000605ff75b2 */ /* 0x0022a20008000100 */
[----:B------:R1:W3:Y:S01]  /*0340*/  SYNCS.EXCH.64 URZ, [UR5+0x31820], UR6 ;  /* 0x0318200605ff75b2 */ /* 0x0002e20008000100 */
[----:B------:R1:W4:Y:S01]  /*0350*/  SYNCS.EXCH.64 URZ, [UR5+0x31840], UR8 ;  /* 0x0318400805ff75b2 */ /* 0x0003220008000100 */
[----:B------:R1:W5:Y:S01]  /*0360*/  SYNCS.EXCH.64 URZ, [UR5+0x31808], UR6 ;  /* 0x0318080605ff75b2 */ /* 0x0003620008000100 */
[----:B------:R1:W1:Y:S01]  /*0370*/  SYNCS.EXCH.64 URZ, [UR5+0x31828], UR6 ;  /* 0x0318280605ff75b2 */ /* 0x0002620008000100 */
        /* <DEDUP_REMOVED lines=11> */
[----:B------:R-:W-:Y:S01]  /*0430*/  NOP ;  /* 0x0000000000007918 */ /* 0x000fe20000000000 */
.L_x_6:
[----:B-1----:R-:W-:Y:S05]  /*0440*/  BSYNC.RECONVERGENT B0 ;  /* 0x0000000000007941 */ /* 0x002fea0003800200 */
.L_x_5:
[----:B------:R-:W-:Y:S05]  /*0450*/  BRA `(.L_x_2) ;  /* 0x0000000000b87947 */ /* 0x000fea0003800000 */
.L_x_0:
[----:B------:R-:W1:Y:S01]  /*0460*/  S2UR UR6, SR_CgaCtaId ;  /* 0x00000000000679c3 */ /* 0x000e620000008800 */
[----:B------:R-:W-:Y:S01]  /*0470*/  NOP ;  /* 0x0000000000007918 */ /* 0x000fe20000000000 */
[----:B------:R-:W-:Y:S01]  /*0480*/  UMOV UR4, 0x40 ;  /* 0x0000004000047882 */ /* 0x000fe20000000000 */
[----:B------:R-:W-:Y:S01]  /*0490*/  UMOV UR5, 0x400 ;  /* 0x0000040000057882 */ /* 0x000fe20000000000 */
[----:B-1----:R-:W-:Y:S02]  /*04a0*/  ULEA UR4, UR6, UR4, 0x18 ;  /* 0x0000000406047291 */ /* 0x002fe4000f8ec0ff */
[----:B------:R-:W-:-:S07]  /*04b0*/  ULEA UR5, UR6, UR5, 0x18 ;  /* 0x0000000506057291 */ /* 0x000fce000f8ec0ff */
[----:B------:R-:W1:Y:S02]  /*04c0*/  LDS.U8 R0, [UR4] ;  /* 0x00000004ff007984 */ /* 0x000e640008000000 */
[----:B-1----:R-:W-:-:S13]  /*04d0*/  ISETP.NE.AND P0, PT, R0, RZ, PT ;  /* 0x000000ff0000720c */ /* 0x002fda0003f05270 */
[----:B------:R-:W-:Y:S05]  /*04e0*/  @P0 BRA `(.L_x_7) ;  /* 0x00000000007c0947 */ /* 0x000fea0003800000 */
[----:B------:R-:W-:-:S13]  /*04f0*/  ELECT P0, URZ, PT ;  /* 0x0000000000ff782f */ /* 0x000fda0003800000 */
[----:B------:R-:W-:Y:S05]  /*0500*/  @!P0 BRA `(.L_x_8) ;  /* 0x0000000000848947 */ /* 0x000fea0003800000 */
[----:B------:R-:W-:Y:S01]  /*0510*/  UMOV UR4, 0x10 ;  /* 0x0000001000047882 */ /* 0x000fe20000000000 */
[----:B------:R-:W-:-:S04]  /*0520*/  IMAD.MOV.U32 R2, RZ, RZ, 0xffff ;  /* 0x0000ffffff027424 */ /* 0x000fc800078e00ff */
[----:B------:R-:W-:Y:S04]  /*0530*/  DEPBAR.LE SB1, 0x36 ;  /* 0x00009d800000791a */ /* 0x000fe80000000000 */
[----:B------:R-:W1:Y:S02]  /*0540*/  UTCATOMSWS.FIND_AND_SET.ALIGN UP0, UR4, UR4 ;  /* 0x00000004000475e3 */ /* 0x000e640008000800 */
[----:B-1----:R-:W-:Y:S01]  /*0550*/  PLOP3.LUT P0, PT, PT, PT, UP0, 0x80, 0x8 ;  /* 0x000000000008781c */ /* 0x002fe20003f0f008 */
[----:B------:R-:W-:-:S03]  /*0560*/  IMAD.U32 R5, RZ, RZ, UR4 ;  /* 0x00000004ff057e24 */ /* 0x000fc6000f8e00ff */
[----:B------:R-:W-:-:S04]  /*0570*/  SEL R0, RZ, 0xffffffff, !P0 ;  /* 0xffffffffff007807 */ /* 0x000fc80004000000 */
[----:B------:R-:W-:Y:S01]  /*0580*/  ISETP.NE.AND P0, PT, R0, RZ, PT ;  /* 0x000000ff0000720c */ /* 0x000fe20003f05270 */
[----:B------:R-:W-:-:S12]  /*0590*/  IMAD.MOV.U32 R0, RZ, RZ, 0x1 ;  /* 0x00000001ff007424 */ /* 0x000fd800078e00ff */
[----:B------:R-:W-:Y:S05]  /*05a0*/  @P0 BRA `(.L_x_9) ;  /* 0x0000000000240947 */ /* 0x000fea0003800000 */
.L_x_10:
[----:B------:R-:W-:Y:S05]  /*05b0*/  NANOSLEEP 0x64 ;  /* 0x000000640000795d */ /* 0x000fea0003800000 */
[----:B------:R-:W-:-:S05]  /*05c0*/  UMOV UR4, 0x10 ;  /* 0x0000001000047882 */ /* 0x000fca0000000000 */
[----:B------:R-:W-:Y:S04]  /*05d0*/  DEPBAR.LE SB1, 0x36 ;  /* 0x00009d800000791a */ /* 0x000fe80000000000 */
[----:B------:R-:W1:Y:S02]  /*05e0*/  UTCATOMSWS.FIND_AND_SET.ALIGN UP0, UR4, UR4 ;  /* 0x00000004000475e3 */ /* 0x000e640008000800 */
[----:B-1----:R-:W-:Y:S01]  /*05f0*/  PLOP3.LUT P0, PT, PT, PT, UP0, 0x80, 0x8 ;  /* 0x000000000008781c */ /* 0x002fe20003f0f008 */
[----:B------:R-:W-:-:S03]  /*0600*/  IMAD.U32 R5, RZ, RZ, UR4 ;  /* 0x00000004ff057e24 */ /* 0x000fc6000f8e00ff */
[----:B------:R-:W-:-:S04]  /*0610*/  SEL R4, RZ, 0xffffffff, !P0 ;  /* 0xffffffffff047807 */ /* 0x000fc80004000000 */
[----:B------:R-:W-:-:S13]  /*0620*/  ISETP.NE.AND P0, PT, R4, RZ, PT ;  /* 0x000000ff0400720c */ /* 0x000fda0003f05270 */
[----:B------:R-:W-:Y:S05]  /*0630*/  @!P0 BRA `(.L_x_10) ;  /* 0xfffffffc00dc8947 */ /* 0x000fea000383ffff */
.L_x_9:
[C---:B------:R-:W-:Y:S01]  /*0640*/  VIADD R4, R5.reuse, 0x10 ;  /* 0x0000001005047836 */ /* 0x040fe20000000000 */
[----:B------:R-:W-:Y:S01]  /*0650*/  UMOV UR4, 0x50 ;  /* 0x0000005000047882 */ /* 0x000fe20000000000 */
[----:B------:R-:W-:Y:S01]  /*0660*/  SHF.L.U32 R2, R2, R5, RZ ;  /* 0x0000000502027219 */ /* 0x000fe200000006ff */
[----:B------:R-:W-:Y:S01]  /*0670*/  ULEA UR4, UR6, UR4, 0x18 ;  /* 0x0000000406047291 */ /* 0x000fe2000f8ec0ff */
[----:B------:R-:W-:Y:S01]  /*0680*/  IMAD.SHL.U32 R5, R5, 0x20, RZ ;  /* 0x0000002005057824 */ /* 0x000fe200078e00ff */
[----:B------:R-:W-:-:S04]  /*0690*/  SHF.L.U32 R0, R0, R4, RZ ;  /* 0x0000000400007219 */ /* 0x000fc800000006ff */
[----:B------:R-:W-:-:S05]  /*06a0*/  LOP3.LUT R0, R0, R2, RZ, 0xfc, !PT ;  /* 0x0000000200007212 */ /* 0x000fca00078efcff */
[----:B------:R1:W-:Y:S04]  /*06b0*/  ATOMS.OR RZ, [UR4], R0 ;  /* 0x00000000ffff798c */ /* 0x0003e8000b000004 */
[----:B------:R1:W-:Y:S01]  /*06c0*/  STS [UR5+0x31880], R5 ;  /* 0x03188005ff007988 */ /* 0x0003e20008000805 */
[----:B------:R-:W-:Y:S05]  /*06d0*/  BRA `(.L_x_8) ;  /* 0x0000000000107947 */ /* 0x000fea0003800000 */
.L_x_7:
[----:B------:R-:W-:Y:S02]  /*06e0*/  MOV R0, 0xffffffff ;  /* 0xffffffff00007802 */ /* 0x000fe40000000f00 */
[----:B------:R-:W-:-:S03]  /*06f0*/  MOV R4, 0x720 ;  /* 0x0000072000047802 */ /* 0x000fc60000000f00 */
[----:B------:R1:W-:Y:S04]  /*0700*/  STS [UR5+0x31880], R0 ;  /* 0x03188000ff007988 */ /* 0x0003e80008000805 */
[----:B-1----:R-:W-:Y:S05]  /*0710*/  CALL.REL.NOINC `($__internal_1_$__cuda_sm10x_tcgen05_guardrail_trap_phase_invalid_during_alloc) ;  /* 0x0000004c00647944 */ /* 0x002fea0003c00000 */
.L_x_8:
[----:B------:R-:W-:Y:S05]  /*0720*/  WARPSYNC.ALL ;  /* 0x0000000000007948 */ /* 0x000fea0003800000 */
[----:B------:R-:W-:Y:S01]  /*0730*/  NOP ;  /* 0x0000000000007918 */ /* 0x000fe20000000000 */
.L_x_2:
[----:B-1----:R-:W1:Y:S01]  /*0740*/  LDC R0, c[0x0][0x388] ;  /* 0x0000e200ff007b82 */ /* 0x002e620000000800 */
[----:B------:R-:W5:Y:S07]  /*0750*/  S2R R21, SR_LANEID ;  /* 0x0000000000157919 */ /* 0x000f6e0000000000 */
[----:B--2345:R-:W-:Y:S01]  /*0760*/  BAR.SYNC.DEFER_BLOCKING 0x0 ;  /* 0x0000000000007b1d */ /* 0x03cfe20000010000 */
[----:B------:R-:W-:Y:S02]  /*0770*/  ISETP.NE.AND P0, PT, R3, RZ, PT ;  /* 0x000000ff0300720c */ /* 0x000fe40003f05270 */
[----:B-1----:R-:W-:-:S04]  /*0780*/  IADD3 R0, PT, PT, R0, 0x7f, RZ ;  /* 0x0000007f00007810 */ /* 0x002fc80007ffe0ff */
[----:B------:R-:W-:-:S05]  /*0790*/  SHF.R.U32.HI R34, RZ, 0x7, R0 ;  /* 0x00000007ff227819 */ /* 0x000fca0000011600 */
[----:B------:R-:W-:Y:S02]  /*07a0*/  IMAD R22, R34, 0x26, RZ ;  /* 0x0000002622167824 */ /* 0x000fe400078e02ff */
[----:B------:R-:W-:Y:S05]  /*07b0*/  @!P0 BRA `(.L_x_11) ;  /* 0x0000001000508947 */ /* 0x000fea0003800000 */
[----:B------:R-:W-:Y:S01]  /*07c0*/  ISETP.NE.AND P0, PT, R3, 0x1, PT ;  /* 0x000000010300780c */ /* 0x000fe20003f05270 */
[----:B------:R-:W1:-:S12]  /*07d0*/  S2UR UR5, SR_CgaCtaId ;  /* 0x00000000000579c3 */ /* 0x000e580000008800 */
[----:B------:R-:W-:Y:S05]  /*07e0*/  @!P0 BRA `(.L_x_12) ;  /* 0x0000000400948947 */ /* 0x000fea0003800000 */
[----:B------:R-:W-:-:S13]  /*07f0*/  ISETP.NE.AND P0, PT, R3, 0x2, PT ;  /* 0x000000020300780c */ /* 0x000fda0003f05270 */
[----:B------:R-:W-:Y:S05]  /*0800*/  @P0 BRA `(.L_x_13) ;  /* 0x0000002800f80947 */ /* 0x000fea0003800000 */
[----:B------:R-:W2:Y:S02]  /*0810*/  S2UR UR4, SR_CTAID.X ;  /* 0x00000000000479c3 */ /* 0x000ea40000002500 */
[----:B--2---:R-:W-:-:S13]  /*0820*/  ISETP.LE.U32.AND P0, PT, R22, UR4, PT ;  /* 0x0000000416007c0c */ /* 0x004fda000bf03070 */
[----:B-1----:R-:W-:Y:S05]  /*0830*/  @P0 EXIT ;  /* 0x000000000000094d */ /* 0x002fea0003800000 */
[----:B------:R-:W-:Y:S01]  /*0840*/  SHF.R.U32.HI R20, RZ, 0x3, R21 ;  /* 0x00000003ff147819 */ /* 0x000fe20000011615 */
[----:B------:R-:W-:Y:S01]  /*0850*/  ULOP3.LUT UR4, URZ, UR4, URZ, 0x33, !UPT ;  /* 0x00000004ff047292 */ /* 0x000fe2000f8e33ff */
[----:B------:R-:W-:Y:S02]  /*0860*/  HFMA2 R15, -RZ, RZ, 0, 0 ;  /* 0x00000000ff0f7431 */ /* 0x000fe400000001ff */
[----:B------:R-:W-:Y:S01]  /*0870*/  IMAD.MOV.U32 R16, RZ, RZ, RZ ;  /* 0x000000ffff107224 */ /* 0x000fe200078e00ff */
[C---:B------:R-:W-:Y:S01]  /*0880*/  LOP3.LUT R19, R20.reuse, 0x1, RZ, 0x3c, !PT ;  /* 0x0000000114137812 */ /* 0x040fe200078e3cff */
[C---:B------:R-:W-:Y:S01]  /*0890*/  IMAD.SHL.U32 R0, R20.reuse, 0x20, RZ ;  /* 0x0000002014007824 */ /* 0x040fe200078e00ff */
[----:B------:R-:W-:Y:S01]  /*08a0*/  LOP3.LUT R18, R20, 0x2, RZ, 0x3c, !PT ;  /* 0x0000000214127812 */ /* 0x000fe200078e3cff */
[----:B------:R-:W-:Y:S01]  /*08b0*/  VIADD R25, R22, UR4 ;  /* 0x0000000416197c36 */ /* 0x000fe20008000000 */
[----:B------:R-:W-:Y:S01]  /*08c0*/  LOP3.LUT R17, R20, 0x3, RZ, 0x3c, !PT ;  /* 0x0000000314117812 */ /* 0x000fe200078e3cff */
[----:B------:R-:W-:Y:S01]  /*08d0*/  IMAD R20, R21, 0x4, R20 ;  /* 0x0000000415147824 */ /* 0x000fe200078e0214 */
[C---:B------:R-:W-:Y:S01]  /*08e0*/  LOP3.LUT R23, R0.reuse, 0x20, RZ, 0x3c, !PT ;  /* 0x0000002000177812 */ /* 0x040fe200078e3cff */
[----:B------:R-:W-:Y:S01]  /*08f0*/  IMAD.HI.U32 R25, R25, -0x99fc267, RZ ;  /* 0xf6603d9919197827 */ /* 0x000fe200078e00ff */
[C---:B------:R-:W-:Y:S01]  /*0900*/  LOP3.LUT R22, R0.reuse, 0x40, RZ, 0x3c, !PT ;  /* 0x0000004000167812 */ /* 0x040fe200078e3cff */
[----:B------:R-:W-:Y:S01]  /*0910*/  UMOV UR5, URZ ;  /* 0x000000ff00057c82 */ /* 0x000fe20008000000 */
[C---:B------:R-:W-:Y:S01]  /*0920*/  IADD3 R24, PT, PT, R0.reuse, R21, RZ ;  /* 0x0000001500187210 */ /* 0x040fe20007ffe0ff */
[C---:B------:R-:W-:Y:S01]  /*0930*/  IMAD R19, R21.reuse, 0x4, R19 ;  /* 0x0000000415137824 */ /* 0x040fe200078e0213 */
[----:B------:R-:W-:Y:S01]  /*0940*/  LOP3.LUT R0, R0, 0x60, RZ, 0x3c, !PT ;  /* 0x0000006000007812 */ /* 0x000fe200078e3cff */
[C---:B------:R-:W-:Y:S01]  /*0950*/  IMAD R18, R21.reuse, 0x4, R18 ;  /* 0x0000000415127824 */ /* 0x040fe200078e0212 */
[----:B------:R-:W-:Y:S01]  /*0960*/  LEA R17, R21, R17, 0x2 ;  /* 0x0000001115117211 */ /* 0x000fe200078e10ff */
[----:B------:R-:W-:Y:S01]  /*0970*/  IMAD.IADD R23, R23, 0x1, R21 ;  /* 0x0000000117177824 */ /* 0x000fe200078e0215 */
[----:B------:R-:W-:Y:S01]  /*0980*/  SHF.R.U32.HI R25, RZ, 0x7, R25 ;  /* 0x00000007ff197819 */ /* 0x000fe20000011619 */
[----:B------:R-:W-:Y:S01]  /*0990*/  IMAD.IADD R22, R22, 0x1, R21 ;  /* 0x0000000116167824 */ /* 0x000fe200078e0215 */
[----:B------:R-:W-:-:S07]  /*09a0*/  IADD3 R21, PT, PT, R0, R21, RZ ;  /* 0x0000001500157210 */ /* 0x000fce0007ffe0ff */
.L_x_17:
[----:B------:R-:W1:Y:S01]  /*09b0*/  S2R R0, SR_CgaCtaId ;  /* 0x0000000000007919 */ /* 0x000e620000008800 */
[----:B------:R-:W-:Y:S01]  /*09c0*/  MOV R2, 0x400 ;  /* 0x0000040000027802 */ /* 0x000fe20000000f00 */
[----:B------:R-:W-:-:S03]  /*09d0*/  UMOV UR4, URZ ;  /* 0x000000ff00047c82 */ /* 0x000fc60008000000 */
[----:B-1---5:R-:W-:-:S07]  /*09e0*/  LEA R0, R0, R2, 0x18 ;  /* 0x0000000200007211 */ /* 0x022fce00078ec0ff */
.L_x_16:
[----:B------:R-:W-:Y:S01]  /*09f0*/  LEA R2, R15, R0, 0x3 ;  /* 0x000000000f027211 */ /* 0x000fe200078e18ff */
[----:B------:R-:W-:Y:S01]  /*0a00*/  ULOP3.LUT UP0, URZ, UR4, 0x3, URZ, 0xc0, !UPT ;  /* 0x0000000304ff7892 */ /* 0x000fe2000f80c0ff */
[----:B-----5:R-:W-:-:S04]  /*0a10*/  SHF.L.U32 R4, R16, 0x1f, RZ ;  /* 0x0000001f10047819 */ /* 0x020fc800000006ff */
[----:B------:R-:W1:Y:S02]  /*0a20*/  SYNCS.PHASECHK.TRANS64.TRYWAIT P0, [R2+URZ+0x31800], R4 ;  /* 0x03180004020075a7 */ /* 0x000e6400080011ff */
[----:B-1----:R-:W-:Y:S05]  /*0a30*/  @!P0 BRA `(.L_x_14) ;  /* 0x0000004000888947 */ /* 0x002fea0003800000 */
.L_x_59:
[----:B------:R-:W-:Y:S05]  /*0a40*/  BRA.U UP0, `(.L_x_15) ;  /* 0x0000000100bc7547 */ /* 0x000fea000b800000 */
[C-C-:B------:R-:W-:Y:S02]  /*0a50*/  IMAD R11, R15.reuse, 0x200, R0.reuse ;  /* 0x000002000f0b7824 */ /* 0x140fe400078e0200 */
[----:B------:R-:W-:Y:S02]  /*0a60*/  IMAD R3, R15, 0x400, R0 ;  /* 0x000004000f037824 */ /* 0x000fe400078e0200 */
[--C-:B------:R-:W-:Y:S01]  /*0a70*/  IMAD R10, R24, 0x4, R11.reuse ;  /* 0x00000004180a7824 */ /* 0x100fe200078e020b */
[-C--:B------:R-:W-:Y:S01]  /*0a80*/  LEA R9, R23, R11.reuse, 0x2 ;  /* 0x0000000b17097211 */ /* 0x080fe200078e10ff */
[--C-:B------:R-:W-:Y:S01]  /*0a90*/  IMAD R7, R22, 0x4, R11.reuse ;  /* 0x0000000416077824 */ /* 0x100fe200078e020b */
[-C--:B-1----:R-:W-:Y:S01]  /*0aa0*/  LEA R5, R21, R11.reuse, 0x2 ;  /* 0x0000000b15057211 */ /* 0x082fe200078e10ff */
[----:B------:R-:W-:Y:S01]  /*0ab0*/  IMAD R4, R19, 0x4, R11 ;  /* 0x0000000413047824 */ /* 0x000fe200078e020b */
[-C--:B------:R-:W-:Y:S01]  /*0ac0*/  LEA R8, R20, R11.reuse, 0x2 ;  /* 0x0000000b14087211 */ /* 0x080fe200078e10ff */
[----:B------:R-:W1:Y:S01]  /*0ad0*/  LDS R10, [R10+0x30000] ;  /* 0x030000000a0a7984 */ /* 0x000e620000000800 */
[----:B------:R-:W-:Y:S01]  /*0ae0*/  LEA R6, R18, R11, 0x2 ;  /* 0x0000000b12067211 */ /* 0x000fe200078e10ff */
[----:B------:R-:W-:Y:S01]  /*0af0*/  IMAD R12, R23, 0x4, R3 ;  /* 0x00000004170c7824 */ /* 0x000fe200078e0203 */
[----:B------:R-:W-:Y:S01]  /*0b00*/  LEA R14, R24, R3, 0x2 ;  /* 0x00000003180e7211 */ /* 0x000fe200078e10ff */
[----:B------:R-:W2:Y:S04]  /*0b10*/  LDS R9, [R9+0x30000] ;  /* 0x0300000009097984 */ /* 0x000ea80000000800 */
[----:B------:R-:W3:Y:S04]  /*0b20*/  LDS R7, [R7+0x30000] ;  /* 0x0300000007077984 */ /* 0x000ee80000000800 */
[----:B------:R-:W4:Y:S01]  /*0b30*/  LDS R5, [R5+0x30000] ;  /* 0x0300000005057984 */ /* 0x000f220000000800 */
[----:B------:R-:W-:-:S03]  /*0b40*/  NOP ;  /* 0x0000000000007918 */ /* 0x000fc60000000000 */
[----:B-1----:R1:W-:Y:S04]  /*0b50*/  STS [R8+0x30000], R10 ;  /* 0x0300000a08007388 */ /* 0x0023e80000000800 */
[----:B--2---:R2:W-:Y:S04]  /*0b60*/  STS [R4+0x30000], R9 ;  /* 0x0300000904007388 */ /* 0x0045e80000000800 */
[----:B---3--:R3:W-:Y:S01]  /*0b70*/  STS [R6+0x30000], R7 ;  /* 0x0300000706007388 */ /* 0x0087e20000000800 */
[----:B-1----:R-:W-:Y:S01]  /*0b80*/  LEA R10, R22, R3, 0x2 ;  /* 0x00000003160a7211 */ /* 0x002fe200078e10ff */
[----:B------:R-:W-:-:S02]  /*0b90*/  IMAD R8, R21, 0x4, R3 ;  /* 0x0000000415087824 */ /* 0x000fc400078e0203 */
[----:B--2---:R-:W-:Y:S01]  /*0ba0*/  IMAD R4, R17, 0x4, R11 ;  /* 0x0000000411047824 */ /* 0x004fe200078e020b */
[----:B---3--:R-:W-:-:S04]  /*0bb0*/  LEA R6, R20, R3, 0x2 ;  /* 0x0000000314067211 */ /* 0x008fc800078e10ff */
[----:B----4-:R1:W-:Y:S04]  /*0bc0*/  STS [R4+0x30000], R5 ;  /* 0x0300000504007388 */ /* 0x0103e80000000800 */
[----:B------:R-:W2:Y:S04]  /*0bd0*/  LDS R13, [R14+0x30800] ;  /* 0x030800000e0d7984 */ /* 0x000ea80000000800 */
[----:B------:R-:W3:Y:S04]  /*0be0*/  LDS R11, [R12+0x30800] ;  /* 0x030800000c0b7984 */ /* 0x000ee80000000800 */
[----:B------:R-:W4:Y:S04]  /*0bf0*/  LDS R9, [R10+0x30800] ;  /* 0x030800000a097984 */ /* 0x000f280000000800 */
[----:B------:R-:W5:Y:S01]  /*0c00*/  LDS R7, [R8+0x30800] ;  /* 0x0308000008077984 */ /* 0x000f620000000800 */
[----:B------:R-:W-:Y:S01]  /*0c10*/  NOP ;  /* 0x0000000000007918 */ /* 0x000fe20000000000 */
[----:B-1----:R-:W-:Y:S01]  /*0c20*/  IMAD R5, R19, 0x4, R3 ;  /* 0x0000000413057824 */ /* 0x002fe200078e0203 */
[----:B------:R-:W-:-:S02]  /*0c30*/  LEA R4, R18, R3, 0x2 ;  /* 0x0000000312047211 */ /* 0x000fc400078e10ff */
[----:B------:R-:W-:Y:S01]  /*0c40*/  LEA R3, R17, R3, 0x2 ;  /* 0x0000000311037211 */ /* 0x000fe200078e10ff */
[----:B--2---:R-:W-:Y:S04]  /*0c50*/  STS [R6+0x30800], R13 ;  /* 0x0308000d06007388 */ /* 0x004fe80000000800 */
[----:B---3--:R-:W-:Y:S04]  /*0c60*/  STS [R5+0x30800], R11 ;  /* 0x0308000b05007388 */ /* 0x008fe80000000800 */
[----:B----4-:R-:W-:Y:S04]  /*0c70*/  STS [R4+0x30800], R9 ;  /* 0x0308000904007388 */ /* 0x010fe80000000800 */
[----:B-----5:R-:W-:Y:S04]  /*0c80*/  STS [R3+0x30800], R7 ;  /* 0x0308000703007388 */ /* 0x020fe80000000800 */
[----:B------:R-:W1:Y:S04]  /*0c90*/  LDS R14, [R14+0x30a00] ;  /* 0x030a00000e0e7984 */ /* 0x000e680000000800 */
[----:B------:R-:W2:Y:S04]  /*0ca0*/  LDS R12, [R12+0x30a00] ;  /* 0x030a00000c0c7984 */ /* 0x000ea80000000800 */
[----:B------:R-:W3:Y:S04]  /*0cb0*/  LDS R10, [R10+0x30a00] ;  /* 0x030a00000a0a7984 */ /* 0x000ee80000000800 */
[----:B------:R-:W4:Y:S01]  /*0cc0*/  LDS R8, [R8+0x30a00] ;  /* 0x030a000008087984 */ /* 0x000f220000000800 */
[----:B------:R-:W-:-:S03]  /*0cd0*/  NOP ;  /* 0x0000000000007918 */ /* 0x000fc60000000000 */
[----:B-1----:R5:W-:Y:S04]  /*0ce0*/  STS [R6+0x30a00], R14 ;  /* 0x030a000e06007388 */ /* 0x002be80000000800 */
[----:B--2---:R5:W-:Y:S04]  /*0cf0*/  STS [R5+0x30a00], R12 ;  /* 0x030a000c05007388 */ /* 0x004be80000000800 */
[----:B---3--:R5:W-:Y:S04]  /*0d00*/  STS [R4+0x30a00], R10 ;  /* 0x030a000a04007388 */ /* 0x008be80000000800 */
[----:B----4-:R5:W-:Y:S01]  /*0d10*/  STS [R3+0x30a00], R8 ;  /* 0x030a000803007388 */ /* 0x010be20000000800 */
[----:B------:R1:W-:Y:S06]  /*0d20*/  MEMBAR.ALL.CTA ;  /* 0x0000000000007992 */ /* 0x0003ec0000008000 */
[----:B-1----:R-:W2:Y:S02]  /*0d30*/  FENCE.VIEW.ASYNC.S ;  /* 0x00000000000073c6 */ /* 0x002ea40000000000 */
.L_x_15:
[C---:B------:R-:W-:Y:S01]  /*0d40*/  ISETP.NE.AND P0, PT, R15.reuse, 0x3, PT ;  /* 0x000000030f00780c */ /* 0x040fe20003f05270 */
[----:B------:R-:W-:Y:S01]  /*0d50*/  VIADD R15, R15, 0x1 ;  /* 0x000000010f0f7836 */ /* 0x000fe20000000000 */
[----:B------:R-:W-:Y:S01]  /*0d60*/  UIADD3 UR4, UPT, UPT, UR4, 0x1, URZ ;  /* 0x0000000104047890 */ /* 0x000fe2000fffe0ff */
[----:B-1----:R-:W-:-:S03]  /*0d70*/  VIADD R2, R2, 0x31840 ;  /* 0x0003184002027836 */ /* 0x002fc60000000000 */
[----:B------:R-:W-:Y:S01]  /*0d80*/  SEL R15, R15, RZ, P0 ;  /* 0x000000ff0f0f7207 */ /* 0x000fe20000000000 */
[----:B------:R-:W-:Y:S01]  /*0d90*/  UISETP.NE.AND UP0, UPT, UR4, 0x10, UPT ;  /* 0x000000100400788c */ /* 0x000fe2000bf05270 */
[----:B------:R-:W-:Y:S02]  /*0da0*/  PRMT R2, RZ, 0x654, R2 ;  /* 0x00000654ff027816 */ /* 0x000fe40000000002 */
[----:B------:R-:W-:Y:S02]  /*0db0*/  ISETP.NE.AND P0, PT, R15, RZ, PT ;  /* 0x000000ff0f00720c */ /* 0x000fe40003f05270 */
[----:B--2---:R1:W-:Y:S02]  /*0dc0*/  SYNCS.ARRIVE.TRANS64.RED.A1T0 RZ, [R2+URZ], RZ ;  /* 0x000000ff02ff79a7 */ /* 0x0043e400081004ff */
[----:B-1----:R-:W-:-:S04]  /*0dd0*/  SEL R2, RZ, 0x1, P0 ;  /* 0x00000001ff027807 */ /* 0x002fc80000000000 */
[----:B------:R-:W-:Y:S01]  /*0de0*/  LOP3.LUT R16, R16, R2, RZ, 0x3c, !PT ;  /* 0x0000000210107212 */ /* 0x000fe200078e3cff */
[----:B------:R-:W-:Y:S06]  /*0df0*/  BRA.U UP0, `(.L_x_16) ;  /* 0xfffffff900fc7547 */ /* 0x000fec000b83ffff */
[----:B------:R-:W-:-:S13]  /*0e00*/  ISETP.NE.AND P0, PT, R25, UR5, PT ;  /* 0x0000000519007c0c */ /* 0x000fda000bf05270 */
[----:B------:R-:W-:Y:S05]  /*0e10*/  @!P0 EXIT ;  /* 0x000000000000894d */ /* 0x000fea0003800000 */
[----:B------:R-:W-:Y:S01]  /*0e20*/  UIADD3 UR5, UPT, UPT, UR5, 0x1, URZ ;  /* 0x0000000105057890 */ /* 0x000fe2000fffe0ff */
[----:B------:R-:W-:Y:S05]  /*0e30*/  BRA `(.L_x_17) ;  /* 0xfffffff800dc7947 */ /* 0x000fea000383ffff */
.L_x_12:
[----:B-1----:R-:W-:-:S09]  /*0e40*/  UISETP.NE.AND UP0, UPT, UR5, URZ, UPT ;  /* 0x000000ff0500728c */ /* 0x002fd2000bf05270 */
[----:B------:R-:W-:Y:S05]  /*0e50*/  BRA.U UP0, `(.L_x_13) ;  /* 0x0000002500647547 */ /* 0x000fea000b800000 */
[----:B------:R-:W1:Y:S01]  /*0e60*/  S2UR UR4, SR_CTAID.X ;  /* 0x00000000000479c3 */ /* 0x000e620000002500 */
[----:B------:R-:W-:Y:S02]  /*0e70*/  UMOV UR8, 0x400 ;  /* 0x0000040000087882 */ /* 0x000fe40000000000 */
[----:B------:R-:W-:-:S04]  /*0e80*/  ULEA UR8, UR5, UR8, 0x18 ;  /* 0x0000000805087291 */ /* 0x000fc8000f8ec0ff */
[----:B------:R-:W-:Y:S02]  /*0e90*/  UIADD3 UR5, UPT, UPT, UR8, 0x18000, URZ ;  /* 0x0001800008057890 */ /* 0x000fe4000fffe0ff */
[----:B------:R-:W-:Y:S02]  /*0ea0*/  UIADD3 UR6, UPT, UPT, UR8, 0x8000, URZ ;  /* 0x0000800008067890 */ /* 0x000fe4000fffe0ff */
[----:B------:R-:W-:Y:S02]  /*0eb0*/  USHF.R.U32.HI UR5, URZ, 0x4, UR5 ;  /* 0x00000004ff057899 */ /* 0x000fe40008011605 */
[----:B------:R-:W-:Y:S02]  /*0ec0*/  USHF.R.U32.HI UR6, URZ, 0x4, UR6 ;  /* 0x00000004ff067899 */ /* 0x000fe40008011606 */
[----:B------:R-:W-:Y:S01]  /*0ed0*/  ULOP3.LUT UR5, UR5, 0x3fc0, URZ, 0xc0, !UPT ;  /* 0x00003fc005057892 */ /* 0x000fe2000f8ec0ff */
[----:B-1----:R-:W-:-:S13]  /*0ee0*/  ISETP.LE.U32.AND P0, PT, R22, UR4, PT ;  /* 0x0000000416007c0c */ /* 0x002fda000bf03070 */
[----:B------:R-:W-:Y:S05]  /*0ef0*/  @P0 EXIT ;  /* 0x000000000000094d */ /* 0x000fea0003800000 */
[----:B------:R-:W-:Y:S01]  /*0f00*/  ULOP3.LUT UR4, URZ, UR4, URZ, 0x33, !UPT ;  /* 0x00000004ff047292 */ /* 0x000fe2000f8e33ff */
[----:B------:R-:W-:Y:S01]  /*0f10*/  IMAD.U32 R8, RZ, RZ, UR5 ;  /* 0x00000005ff087e24 */ /* 0x000fe2000f8e00ff */
[----:B------:R-:W-:Y:S01]  /*0f20*/  ULOP3.LUT UR6, UR6, 0x3fc0, URZ, 0xc0, !UPT ;  /* 0x00003fc006067892 */ /* 0x000fe2000f8ec0ff */
[C---:B------:R-:W-:Y:S01]  /*0f30*/  ISETP.GE.U32.AND P0, PT, R21.reuse, 0x4, PT ;  /* 0x000000041500780c */ /* 0x040fe20003f06070 */
[----:B------:R-:W-:Y:S01]  /*0f40*/  IMAD.MOV.U32 R4, RZ, RZ, RZ ;  /* 0x000000ffff047224 */ /* 0x000fe200078e00ff */
[----:B------:R-:W-:Y:S01]  /*0f50*/  UMOV UR18, URZ ;  /* 0x000000ff00127c82 */ /* 0x000fe20008000000 */
[----:B------:R-:W-:Y:S01]  /*0f60*/  VIADD R3, R22, UR4 ;  /* 0x0000000416037c36 */ /* 0x000fe20008000000 */
[----:B------:R-:W-:Y:S01]  /*0f70*/  UMOV UR15, URZ ;  /* 0x000000ff000f7c82 */ /* 0x000fe20008000000 */
[C---:B------:R-:W-:Y:S01]  /*0f80*/  IMAD R8, R21.reuse, 0x600, R8 ;  /* 0x0000060015087824 */ /* 0x040fe200078e0208 */
[----:B------:R-:W-:Y:S01]  /*0f90*/  LEA R9, R21, UR6, 0xa ;  /* 0x0000000615097c11 */ /* 0x000fe2000f8e50ff */
[----:B------:R-:W-:Y:S01]  /*0fa0*/  IMAD.HI.U32 R3, R3, -0x99fc267, RZ ;  /* 0xf6603d9903037827 */ /* 0x000fe200078e00ff */
[----:B------:R-:W-:Y:S01]  /*0fb0*/  UMOV UR6, 0x180 ;  /* 0x0000018000067882 */ /* 0x000fe20000000000 */
[----:B------:R-:W-:Y:S01]  /*0fc0*/  UMOV UR7, 0x184 ;  /* 0x0000018400077882 */ /* 0x000fe20000000000 */
[----:B------:R-:W-:Y:S01]  /*0fd0*/  SEL R9, R9, RZ, !P0 ;  /* 0x000000ff09097207 */ /* 0x000fe20004000000 */
[----:B------:R-:W-:Y:S01]  /*0fe0*/  UMOV UR4, 0x180 ;  /* 0x0000018000047882 */ /* 0x000fe20000000000 */
[----:B------:R-:W-:Y:S01]  /*0ff0*/  SEL R8, R8, RZ, !P0 ;  /* 0x000000ff08087207 */ /* 0x000fe20004000000 */
[----:B------:R-:W-:Y:S01]  /*1000*/  UMOV UR5, 0x184 ;  /* 0x0000018400057882 */ /* 0x000fe20000000000 */
[----:B------:R-:W-:-:S07]  /*1010*/  SHF.R.U32.HI R3, RZ, 0x7, R3 ;  /* 0x00000007ff037819 */ /* 0x000fce0000011603 */
.L_x_24:
[----:B------:R-:W-:Y:S01]  /*1020*/  USHF.R.U32.HI UR10, URZ, 0x1, UR18 ;  /* 0x00000001ff0a7899 */ /* 0x000fe20008011612 */
[----:B------:R-:W-:Y:S01]  /*1030*/  HFMA2 R7, -RZ, RZ, 0, 5.9604644775390625e-08 ;  /* 0x00000001ff077431 */ /* 0x000fe200000001ff */
[----:B------:R-:W-:Y:S02]  /*1040*/  USHF.L.U32 UR9, UR18, 0x3, URZ ;  /* 0x0000000312097899 */ /* 0x000fe400080006ff */
[----:B------:R-:W-:Y:S02]  /*1050*/  ULOP3.LUT UR10, UR10, 0x1, URZ, 0xc, !UPT ;  /* 0x000000010a0a7892 */ /* 0x000fe4000f8e0cff */
[----:B------:R-:W-:Y:S02]  /*1060*/  ULOP3.LUT UR9, UR9, 0x8, URZ, 0xc0, !UPT ;  /* 0x0000000809097892 */ /* 0x000fe4000f8ec0ff */
[----:B------:R-:W-:Y:S02]  /*1070*/  USHF.L.U32 UR10, UR10, 0x1f, URZ ;  /* 0x0000001f0a0a7899 */ /* 0x000fe400080006ff */
[----:B------:R-:W-:-:S02]  /*1080*/  ULOP3.LUT UR12, UR18, 0x1, URZ, 0xc0, !UPT ;  /* 0x00000001120c7892 */ /* 0x000fc4000f8ec0ff */
[----:B------:R-:W-:Y:S01]  /*1090*/  MOV R0, UR9 ;  /* 0x0000000900007c02 */ /* 0x000fe20008000f00 */
[----:B------:R-:W-:Y:S01]  /*10a0*/  UIADD3 UR9, UPT, UPT, UR8, UR9, URZ ;  /* 0x0000000908097290 */ /* 0x000fe2000fffe0ff */
[----:B------:R-:W-:Y:S01]  /*10b0*/  MOV R2, UR10 ;  /* 0x0000000a00027c02 */ /* 0x000fe20008000f00 */
[----:B------:R-:W-:Y:S02]  /*10c0*/  UIMAD UR12, UR12, 0xc0, URZ ;  /* 0x000000c00c0c78a4 */ /* 0x000fe4000f8e02ff */
[----:B------:R-:W-:Y:S01]  /*10d0*/  UIADD3 UR11, UPT, UPT, UR9, 0x31860, URZ ;  /* 0x00031860090b7890 */ /* 0x000fe2000fffe0ff */
[----:B------:R-:W1:Y:S02]  /*10e0*/  SYNCS.PHASECHK.TRANS64.TRYWAIT P0, [R0+UR8+0x31870], R2 ;  /* 0x03187002000075a7 */ /* 0x000e640008001108 */
[----:B-1----:R-:W-:Y:S09]  /*10f0*/  @!P0 BRA `(.L_x_18) ;  /* 0x0000003800f08947 */ /* 0x002ff20003800000 */
.L_x_61:
[----:B------:R-:W-:Y:S01]  /*1100*/  NOP ;  /* 0x0000000000007918 */ /* 0x000fe20000000000 */
[----:B------:R-:W-:Y:S01]  /*1110*/  UMOV UR17, 0xe ;  /* 0x0000000e00117882 */ /* 0x000fe20000000000 */
[----:B------:R-:W-:-:S05]  /*1120*/  UMOV UR16, 0xfffffff0 ;  /* 0xfffffff000107882 */ /* 0x000fca0000000000 */
.L_x_23:
[----:B------:R-:W-:Y:S01]  /*1130*/  ULEA UR13, UR15, UR8, 0x3 ;  /* 0x000000080f0d7291 */ /* 0x000fe2000f8e18ff */
[----:B-1----:R-:W-:Y:S01]  /*1140*/  SHF.L.U32 R11, R4, 0x1f, RZ ;  /* 0x0000001f040b7819 */ /* 0x002fe200000006ff */
[----:B------:R-:W-:Y:S01]  /*1150*/  UIADD3 UR14, UPT, UPT, UR16, 0x10, URZ ;  /* 0x00000010100e7890 */ /* 0x000fe2000fffe0ff */
[----:B------:R-:W-:Y:S03]  /*1160*/  MOV R0, UR15 ;  /* 0x0000000f00007c02 */ /* 0x000fe60008000f00 */
[----:B------:R-:W-:Y:S03]  /*1170*/  ULOP3.LUT UP0, UR14, UR14, 0x2, URZ, 0xc0, !UPT ;  /* 0x000000020e0e7892 */ /* 0x000fe6000f80c0ff */
[----:B------:R-:W1:Y:S02]  /*1180*/  SYNCS.PHASECHK.TRANS64.TRYWAIT P0, [UR13+0x31840], R11 ;  /* 0x0318400bff0075a7 */ /* 0x000e64000800110d */
[----:B-12---:R-:W-:Y:S07]  /*1190*/  @!P0 BRA `(.L_x_19) ;  /* 0x0000003800e88947 */ /* 0x006fee0003800000 */
.L_x_63:
[----:B------:R-:W-:Y:S01]  /*11a0*/  NOP ;  /* 0x0000000000007918 */ /* 0x000fe20000000000 */
[----:B------:R-:W-:Y:S05]  /*11b0*/  BRA.U UP0, `(.L_x_20) ;  /* 0x0000000100487547 */ /* 0x000fea000b800000 */
[----:B------:R-:W-:Y:S02]  /*11c0*/  ULEA UR19, UR15, UR8, 0x9 ;  /* 0x000000080f137291 */ /* 0x000fe4000f8e48ff */
[----:B------:R-:W-:Y:S02]  /*11d0*/  ULEA UR9, UR15, UR8, 0xa ;  /* 0x000000080f097291 */ /* 0x000fe4000f8e50ff */
[----:B------:R-:W-:Y:S02]  /*11e0*/  UIADD3 UR19, UPT, UPT, UR19, 0x30000, URZ ;  /* 0x0003000013137890 */ /* 0x000fe4000fffe0ff */
[----:B------:R-:W-:Y:S02]  /*11f0*/  UIADD3 UR10, UPT, UPT, UR9, 0x30800, URZ ;  /* 0x00030800090a7890 */ /* 0x000fe4000fffe0ff */
[----:B------:R-:W-:Y:S02]  /*1200*/  UIADD3 UR9, UPT, UPT, UR9, 0x30a00, URZ ;  /* 0x00030a0009097890 */ /* 0x000fe4000fffe0ff */
[----:B------:R-:W-:Y:S02]  /*1210*/  USHF.R.U32.HI UR19, URZ, 0x4, UR19 ;  /* 0x00000004ff137899 */ /* 0x000fe40008011613 */
[----:B------:R-:W-:Y:S02]  /*1220*/  USHF.R.U32.HI UR10, URZ, 0x4, UR10 ;  /* 0x00000004ff0a7899 */ /* 0x000fe4000801160a */
[----:B------:R-:W-:Y:S02]  /*1230*/  USHF.R.U32.HI UR9, URZ, 0x4, UR9 ;  /* 0x00000004ff097899 */ /* 0x000fe40008011609 */
[----:B------:R-:W-:Y:S02]  /*1240*/  ULOP3.LUT UR20, UR19, 0x3fe0, URZ, 0xc0, !UPT ;  /* 0x00003fe013147892 */ /* 0x000fe4000f8ec0ff */
[----:B------:R-:W-:Y:S02]  /*1250*/  ULOP3.LUT UR22, UR10, 0x3fc0, URZ, 0xc0, !UPT ;  /* 0x00003fc00a167892 */ /* 0x000fe4000f8ec0ff */
[----:B------:R-:W-:Y:S01]  /*1260*/  ULOP3.LUT UR24, UR9, 0x3fe0, URZ, 0xc0, !UPT ;  /* 0x00003fe009187892 */ /* 0x000fe2000f8ec0ff */
[----:B------:R-:W-:Y:S01]  /*1270*/  UMOV UR21, 0x4008 ;  /* 0x0000400800157882 */ /* 0x000fe20000000000 */
[----:B------:R-:W-:Y:S01]  /*1280*/  UMOV UR23, 0x4008 ;  /* 0x0000400800177882 */ /* 0x000fe20000000000 */
[----:B------:R-:W-:Y:S02]  /*1290*/  UMOV UR25, 0x4008 ;  /* 0x0000400800197882 */ /* 0x000fe40000000000 */
[----:B------:R2:W-:Y:S02]  /*12a0*/  UTCCP.T.S.4x32dp128bit tmem[0x180], gdesc[UR20] ;  /* 0x00018014ff0079e7 */ /* 0x0005e40009100000 */
[----:B------:R2:W-:Y:S02]  /*12b0*/  UTCCP.T.S.4x32dp128bit tmem[0x184], gdesc[UR22] ;  /* 0x00018416ff0079e7 */ /* 0x0005e40009100000 */
[----:B------:R2:W-:Y:S01]  /*12c0*/  UTCCP.T.S.4x32dp128bit tmem[0x188], gdesc[UR24] ;  /* 0x00018818ff0079e7 */ /* 0x0005e20009100000 */
[----:B------:R-:W-:Y:S02]  /*12d0*/  NOP ;  /* 0x0000000000007918 */ /* 0x000fe40000000000 */
.L_x_20:
[----:B------:R-:W-:Y:S01]  /*12e0*/  UISETP.NE.AND UP0, UPT, UR15, 0x3, UPT ;  /* 0x000000030f00788c */ /* 0x000fe2000bf05270 */
[----:B-1----:R-:W-:Y:S01]  /*12f0*/  SHFL.IDX PT, R2, R9, R0, 0x1f ;  /* 0x00001f0009027589 */ /* 0x002fe200000e0000 */
[----:B------:R-:W-:Y:S01]  /*1300*/  UIADD3 UR10, UPT, UPT, UR15, 0x1, URZ ;  /* 0x000000010f0a7890 */ /* 0x000fe2000fffe0ff */
[----:B------:R-:W-:Y:S03]  /*1310*/  NOP ;  /* 0x0000000000007918 */ /* 0x000fe60000000000 */
[----:B------:R-:W-:Y:S03]  /*1320*/  USEL UR10, UR10, URZ, UP0 ;  /* 0x000000ff0a0a7287 */ /* 0x000fe60008000000 */
[----:B------:R-:W1:Y:S01]  /*1330*/  SHFL.IDX PT, R0, R8, R0, 0x1f ;  /* 0x00001f0008007589 */ /* 0x000e6200000e0000 */
[----:B------:R-:W-:Y:S02]  /*1340*/  USHF.L.U32 UR15, UR14, 0x4, URZ ;  /* 0x000000040e0f7899 */ /* 0x000fe400080006ff */
[----:B------:R-:W-:Y:S02]  /*1350*/  ULEA UR9, UR10, UR8, 0x3 ;  /* 0x000000080a097291 */ /* 0x000fe4000f8e18ff */
[----:B------:R-:W-:Y:S01]  /*1360*/  ULEA UR14, UR14, 0x8b0, 0xd ;  /* 0x000008b00e0e7891 */ /* 0x000fe2000f8e68ff */
[----:B------:R-:W-:Y:S01]  /*1370*/  ISETP.NE.AND P0, PT, RZ, UR10, PT ;  /* 0x0000000aff007c0c */ /* 0x000fe2000bf05270 */
[----:B------:R-:W-:Y:S02]  /*1380*/  UISETP.NE.AND UP0, UPT, UR16, -0x10, UPT ;  /* 0xfffffff01000788c */ /* 0x000fe4000bf05270 */
[----:B------:R-:W-:Y:S02]  /*1390*/  UPRMT UR15, UR15, 0x5410, UR14 ;  /* 0x000054100f0f7896 */ /* 0x000fe4000800000e */
[----:B------:R-:W-:Y:S01]  /*13a0*/  UIADD3 UR13, UPT, UPT, UR13, 0x31820, URZ ;  /* 0x000318200d0d7890 */ /* 0x000fe2000fffe0ff */
[----:B------:R-:W-:Y:S01]  /*13b0*/  UMOV UR14, URZ ;  /* 0x000000ff000e7c82 */ /* 0x000fe20008000000 */
[----:B--2---:R-:W-:Y:S01]  /*13c0*/  UMOV UR23, 0x40004040 ;  /* 0x4000404000177882 */ /* 0x004fe20000000000 */
[----:B------:R-:W-:Y:S01]  /*13d0*/  UMOV UR21, 0x40004040 ;  /* 0x4000404000157882 */ /* 0x000fe20000000000 */
[----:B------:R-:W-:Y:S01]  /*13e0*/  UMOV UR27, 0x40004040 ;  /* 0x40004040001b7882 */ /* 0x000fe20000000000 */
[----:B------:R-:W-:Y:S01]  /*13f0*/  UMOV UR25, 0x40004040 ;  /* 0x4000404000197882 */ /* 0x000fe20000000000 */
[----:B------:R-:W-:Y:S01]  /*1400*/  UMOV UR31, 0x40004040 ;  /* 0x40004040001f7882 */ /* 0x000fe20000000000 */
[----:B------:R-:W-:Y:S01]  /*1410*/  UMOV UR29, 0x40004040 ;  /* 0x40004040001d7882 */ /* 0x000fe20000000000 */
[----:B------:R-:W-:Y:S01]  /*1420*/  UMOV UR35, 0x40004040 ;  /* 0x4000404000237882 */ /* 0x000fe20000000000 */
[----:B------:R-:W-:Y:S01]  /*1430*/  UMOV UR33, 0x40004040 ;  /* 0x4000404000217882 */ /* 0x000fe20000000000 */
[----:B-1----:R-:W-:Y:S02]  /*1440*/  R2UR UR20, R0 ;  /* 0x00000000001472ca */ /* 0x002fe400000e0000 */
[----:B------:R-:W-:Y:S02]  /*1450*/  R2UR UR22, R2 ;  /* 0x00000000021672ca */ /* 0x000fe400000e0000 */
[----:B------:R-:W-:Y:S04]  /*1460*/  SEL R0, RZ, 0x1, P0 ;  /* 0x00000001ff007807 */ /* 0x000fe80000000000 */
[----:B------:R-:W-:Y:S01]  /*1470*/  LOP3.LUT R4, R4, R0, RZ, 0x3c, !PT ;  /* 0x0000000004047212 */ /* 0x000fe200078e3cff */
[----:B------:R-:W-:Y:S04]  /*1480*/  IMAD.U32 R0, RZ, RZ, UR10 ;  /* 0x0000000aff007e24 */ /* 0x000fe8000f8e00ff */
[----:B------:R-:W-:Y:S01]  /*1490*/  UIADD3 UR24, UPT, UPT, UR20, 0x2, URZ ;  /* 0x0000000214187890 */ /* 0x000fe2000fffe0ff */
[----:B------:R-:W-:Y:S01]  /*14a0*/  IMAD.U32 R11, R4, -0x80000000, RZ ;  /* 0x80000000040b7824 */ /* 0x000fe200078e00ff */
[----:B------:R-:W-:Y:S01]  /*14b0*/  UIADD3 UR26, UPT, UPT, UR22, 0x2, URZ ;  /* 0x00000002161a7890 */ /* 0x000fe2000fffe0ff */
[----:B------:R1:W-:Y:S01]  /*14c0*/  UTCQMMA gdesc[UR22], gdesc[UR20], tmem[UR12], tmem[UR14], idesc[UR15], tmem[UR6], UP0 ;  /* 0x00060e1416007dea */ /* 0x0003e2000800030c */
[----:B------:R-:W-:Y:S02]  /*14d0*/  UIADD3 UR30, UPT, UPT, UR22, 0x4, URZ ;  /* 0x00000004161e7890 */ /* 0x000fe4000fffe0ff */
[----:B------:R-:W-:Y:S02]  /*14e0*/  UIADD3 UR28, UPT, UPT, UR20, 0x4, URZ ;  /* 0x00000004141c7890 */ /* 0x000fe4000fffe0ff */
[----:B------:R-:W-:Y:S02]  /*14f0*/  UIADD3 UR34, UPT, UPT, UR22, 0x6, URZ ;  /* 0x0000000616227890 */ /* 0x000fe4000fffe0ff */
[----:B------:R-:W-:Y:S01]  /*1500*/  UIADD3 UR32, UPT, UPT, UR20, 0x6, URZ ;  /* 0x0000000614207890 */ /* 0x000fe2000fffe0ff */
[----:B------:R1:W-:Y:S04]  /*1510*/  UTCQMMA gdesc[UR26], gdesc[UR24], tmem[UR12], tmem[UR14], idesc[UR15], tmem[UR6], UPT ;  /* 0x00060e181a007dea */ /* 0x0003e8000b80030c */
[----:B------:R1:W-:Y:S04]  /*1520*/  UTCQMMA gdesc[UR30], gdesc[UR28], tmem[UR12], tmem[UR14], idesc[UR15], tmem[UR6], UPT ;  /* 0x00060e1c1e007dea */ /* 0x0003e8000b80030c */
[----:B------:R1:W-:Y:S01]  /*1530*/  UTCQMMA gdesc[UR34], gdesc[UR32], tmem[UR12], tmem[UR14], idesc[UR15], tmem[UR6], UPT ;  /* 0x00060e2022007dea */ /* 0x0003e2000b80030c */
[----:B------:R1:W-:Y:S01]  /*1540*/  UTCBAR [UR13], URZ ;  /* 0x000000ff0d0073e9 */ /* 0x0003e200080000ff */
[----:B------:R-:W2:Y:S02]  /*1550*/  SYNCS.PHASECHK.TRANS64.TRYWAIT P0, [UR9+0x31840], R11 ;  /* 0x0318400bff0075a7 */ /* 0x000ea40008001109 */
[----:B-12---:R-:W-:Y:S05]  /*1560*/  @!P0 BRA `(.L_x_21) ;  /* 0x0000003800108947 */ /* 0x006fea0003800000 */
.L_x_65:
[----:B------:R-:W-:Y:S01]  /*1570*/  ELECT P0, URZ, PT ;  /* 0x0000000000ff782f */ /* 0x000fe20003800000 */
[----:B-1----:R-:W1:Y:S01]  /*1580*/  SHFL.IDX PT, R2, R9, R0, 0x1f ;  /* 0x00001f0009027589 */ /* 0x002e6200000e0000 */
[----:B------:R-:W-:Y:S02]  /*1590*/  UIADD3 UR9, UPT, UPT, UR9, 0x31820, URZ ;  /* 0x0003182009097890 */ /* 0x000fe4000fffe0ff */
[----:B------:R-:W-:Y:S05]  /*15a0*/  UISETP.NE.AND UP0, UPT, UR16, -0x2, UPT ;  /* 0xfffffffe1000788c */ /* 0x000fea000bf05270 */
[----:B------:R-:W2:Y:S01]  /*15b0*/  SHFL.IDX PT, R0, R8, R0, 0x1f ;  /* 0x00001f0008007589 */ /* 0x000ea200000e0000 */
[----:B------:R-:W-:Y:S01]  /*15c0*/  NOP ;  /* 0x0000000000007918 */ /* 0x000fe20000000000 */
[----:B------:R-:W-:Y:S02]  /*15d0*/  NOP ;  /* 0x0000000000007918 */ /* 0x000fe40000000000 */
[C---:B------:R-:W-:Y:S01]  /*15e0*/  @P0 IMAD.SHL.U32 R5, R7.reuse, 0x2000, RZ ;  /* 0x0000200007050824 */ /* 0x040fe200078e00ff */
[----:B------:R-:W-:Y:S01]  /*15f0*/  UMOV UR21, 0x40004040 ;  /* 0x4000404000157882 */ /* 0x000fe20000000000 */
[----:B------:R-:W-:Y:S01]  /*1600*/  @P0 IMAD.SHL.U32 R6, R7, 0x10, RZ ;  /* 0x0000001007060824 */ /* 0x000fe200078e00ff */
[----:B------:R-:W-:Y:S01]  /*1610*/  UMOV UR15, 0x40004040 ;  /* 0x40004040000f7882 */ /* 0x000fe20000000000 */
[----:B------:R-:W-:Y:S01]  /*1620*/  @P0 IMAD.MOV.U32 R10, RZ, RZ, RZ ;  /* 0x000000ffff0a0224 */ /* 0x000fe200078e00ff */
[----:B------:R-:W-:Y:S01]  /*1630*/  @P0 LOP3.LUT R5, R5, 0x6000, RZ, 0xc0, !PT ;  /* 0x0000600005050812 */ /* 0x000fe200078ec0ff */
[----:B------:R-:W-:Y:S01]  /*1640*/  UMOV UR27, 0x40004040 ;  /* 0x40004040001b7882 */ /* 0x000fe20000000000 */
[----:B------:R-:W-:Y:S01]  /*1650*/  @P0 LOP3.LUT R6, R6, 0x30, RZ, 0xc0, !PT ;  /* 0x0000003006060812 */ /* 0x000fe200078ec0ff */
[----:B------:R-:W-:Y:S01]  /*1660*/  UMOV UR25, 0x40004040 ;  /* 0x4000404000197882 */ /* 0x000fe20000000000 */
[----:B------:R-:W-:Y:S01]  /*1670*/  @P0 LOP3.LUT R5, R5, 0x8b0, RZ, 0xfc, !PT ;  /* 0x000008b005050812 */ /* 0x000fe200078efcff */
[----:B------:R-:W-:Y:S01]  /*1680*/  UMOV UR31, 0x40004040 ;  /* 0x40004040001f7882 */ /* 0x000fe20000000000 */
[----:B------:R-:W-:Y:S01]  /*1690*/  @P0 R2UR UR22, R10 ;  /* 0x000000000a1602ca */ /* 0x000fe200000e0000 */
[----:B------:R-:W-:Y:S01]  /*16a0*/  UMOV UR29, 0x40004040 ;  /* 0x40004040001d7882 */ /* 0x000fe20000000000 */
[----:B------:R-:W-:Y:S01]  /*16b0*/  @P0 PRMT R5, R6, 0x5410, R5 ;  /* 0x0000541006050816 */ /* 0x000fe20000000005 */
[----:B------:R-:W-:Y:S01]  /*16c0*/  UMOV UR35, 0x40004040 ;  /* 0x4000404000237882 */ /* 0x000fe20000000000 */
[----:B------:R-:W-:Y:S01]  /*16d0*/  UMOV UR33, 0x40004040 ;  /* 0x4000404000217882 */ /* 0x000fe20000000000 */
[----:B-1----:R-:W-:Y:S02]  /*16e0*/  R2UR UR20, R2 ;  /* 0x00000000021472ca */ /* 0x002fe400000e0000 */
[----:B------:R-:W-:Y:S02]  /*16f0*/  @P0 R2UR UR13, R5 ;  /* 0x00000000050d02ca */ /* 0x000fe400000e0000 */
[----:B--2---:R-:W-:Y:S09]  /*1700*/  R2UR UR14, R0 ;  /* 0x00000000000e72ca */ /* 0x004ff200000e0000 */
[----:B------:R-:W-:Y:S02]  /*1710*/  UIADD3 UR26, UPT, UPT, UR20, 0x2, URZ ;  /* 0x00000002141a7890 */ /* 0x000fe4000fffe0ff */
[----:B------:R-:W-:Y:S01]  /*1720*/  UIADD3 UR30, UPT, UPT, UR20, 0x4, URZ ;  /* 0x00000004141e7890 */ /* 0x000fe2000fffe0ff */
[----:B------:R-:W-:Y:S01]  /*1730*/  IMAD.U32 R11, RZ, RZ, UR13 ;  /* 0x0000000dff0b7e24 */ /* 0x000fe2000f8e00ff */
[----:B------:R-:W-:Y:S02]  /*1740*/  UIADD3 UR24, UPT, UPT, UR14, 0x2, URZ ;  /* 0x000000020e187890 */ /* 0x000fe4000fffe0ff */
[----:B------:R-:W-:Y:S02]  /*1750*/  UIADD3 UR28, UPT, UPT, UR14, 0x4, URZ ;  /* 0x000000040e1c7890 */ /* 0x000fe4000fffe0ff */
[----:B------:R-:W-:Y:S01]  /*1760*/  @P0 R2UR UR23, R11 ;  /* 0x000000000b1702ca */ /* 0x000fe200000e0000 */
[----:B------:R-:W-:Y:S02]  /*1770*/  UIADD3 UR34, UPT, UPT, UR20, 0x6, URZ ;  /* 0x0000000614227890 */ /* 0x000fe4000fffe0ff */
[----:B------:R-:W-:Y:S10]  /*1780*/  UIADD3 UR32, UPT, UPT, UR14, 0x6, URZ ;  /* 0x000000060e207890 */ /* 0x000ff4000fffe0ff */
[----:B------:R1:W-:Y:S01]  /*1790*/  UTCQMMA gdesc[UR20], gdesc[UR14], tmem[UR12], tmem[UR22], idesc[UR23], tmem[UR4], UPT ;  /* 0x0004160e14007dea */ /* 0x0003e2000b80030c */
[----:B------:R1:W-:Y:S01]  /*17a0*/  UTCQMMA gdesc[UR26], gdesc[UR24], tmem[UR12], tmem[UR22], idesc[UR23], tmem[UR4], UPT ;  /* 0x000416181a007dea */ /* 0x0003e2000b80030c */
[----:B------:R1:W-:Y:S01]  /*17b0*/  UTCQMMA gdesc[UR30], gdesc[UR28], tmem[UR12], tmem[UR22], idesc[UR23], tmem[UR4], UPT ;  /* 0x0004161c1e007dea */ /* 0x0003e2000b80030c */
[----:B------:R1:W-:Y:S01]  /*17c0*/  UTCQMMA gdesc[UR34], gdesc[UR32], tmem[UR12], tmem[UR22], idesc[UR23], tmem[UR4], UPT ;  /* 0x0004162022007dea */ /* 0x0003e2000b80030c */
[----:B------:R1:W-:Y:S01]  /*17d0*/  UTCBAR [UR9], URZ ;  /* 0x000000ff090073e9 */ /* 0x0003e200080000ff */
[----:B------:R-:W-:Y:S05]  /*17e0*/  BRA.U UP0, `(.L_x_22) ;  /* 0x0000000100087547 */ /* 0x000fea000b800000 */
[----:B------:R2:W-:Y:S01]  /*17f0*/  UTCBAR [UR11], URZ ;  /* 0x000000ff0b0073e9 */ /* 0x0005e200080000ff */
[----:B------:R-:W-:Y:S01]  /*1800*/  NOP ;  /* 0x0000000000007918 */ /* 0x000fe20000000000 */
.L_x_22:
[----:B------:R-:W-:Y:S01]  /*1810*/  UISETP.NE.AND UP0, UPT, UR10, 0x3, UPT ;  /* 0x000000030a00788c */ /* 0x000fe2000bf05270 */
[----:B------:R-:W-:Y:S01]  /*1820*/  VIADD R7, R7, 0x2 ;  /* 0x0000000207077836 */ /* 0x000fe20000000000 */
[----:B------:R-:W-:Y:S02]  /*1830*/  UIADD3 UR10, UPT, UPT, UR10, 0x1, URZ ;  /* 0x000000010a0a7890 */ /* 0x000fe4000fffe0ff */
[----:B------:R-:W-:Y:S02]  /*1840*/  UIADD3 UR17, UPT, UPT, UR17, -0x2, URZ ;  /* 0xfffffffe11117890 */ /* 0x000fe4000fffe0ff */
[----:B-1----:R-:W-:Y:S02]  /*1850*/  USEL UR15, UR10, URZ, UP0 ;  /* 0x000000ff0a0f7287 */ /* 0x002fe40008000000 */
[----:B------:R-:W-:Y:S02]  /*1860*/  UISETP.NE.AND UP0, UPT, UR17, -0x2, UPT ;  /* 0xfffffffe1100788c */ /* 0x000fe4000bf05270 */
[----:B------:R-:W-:Y:S02]  /*1870*/  UIADD3 UR16, UPT, UPT, UR16, 0x2, URZ ;  /* 0x0000000210107890 */ /* 0x000fe4000fffe0ff */
[----:B------:R-:W-:Y:S04]  /*1880*/  ISETP.NE.AND P0, PT, RZ, UR15, PT ;  /* 0x0000000fff007c0c */ /* 0x000fe8000bf05270 */
[----:B------:R-:W-:Y:S04]  /*1890*/  SEL R0, RZ, 0x1, P0 ;  /* 0x00000001ff007807 */ /* 0x000fe80000000000 */
[----:B------:R-:W-:Y:S01]  /*18a0*/  LOP3.LUT R4, R4, R0, RZ, 0x3c, !PT ;  /* 0x0000000004047212 */ /* 0x000fe200078e3cff */
[----:B------:R-:W-:Y:S06]  /*18b0*/  BRA.U UP0, `(.L_x_23) ;  /* 0xfffffff9001c7547 */ /* 0x000fec000b83ffff */
[----:B------:R-:W-:-:S13]  /*18c0*/  ISETP.NE.AND P0, PT, R3, UR18, PT ;  /* 0x0000001203007c0c */ /* 0x000fda000bf05270 */
[----:B--2---:R-:W-:Y:S05]  /*18d0*/  @!P0 EXIT ;  /* 0x000000000000894d */ /* 0x004fea0003800000 */
[----:B------:R-:W-:Y:S01]  /*18e0*/  UIADD3 UR18, UPT, UPT, UR18, 0x1, URZ ;  /* 0x0000000112127890 */ /* 0x000fe2000fffe0ff */
[----:B------:R-:W-:Y:S11]  /*18f0*/  BRA `(.L_x_24) ;  /* 0xfffffff400c87947 */ /* 0x000ff6000383ffff */
.L_x_11:
[----:B------:R-:W-:-:S13]  /*1900*/  ELECT P0, URZ, PT ;  /* 0x0000000000ff782f */ /* 0x000fda0003800000 */
[----:B------:R-:W-:Y:S05]  /*1910*/  @!P0 BRA `(.L_x_13) ;  /* 0x0000001800b48947 */ /* 0x000fea0003800000 */
[----:B------:R-:W1:Y:S02]  /*1920*/  S2UR UR4, SR_CTAID.X ;  /* 0x00000000000479c3 */ /* 0x000e640000002500 */
[----:B-1----:R-:W-:-:S13]  /*1930*/  ISETP.LE.U32.AND P0, PT, R22, UR4, PT ;  /* 0x0000000416007c0c */ /* 0x002fda000bf03070 */
[----:B------:R-:W-:Y:S05]  /*1940*/  @P0 EXIT ;  /* 0x000000000000094d */ /* 0x000fea0003800000 */
[----:B------:R-:W1:Y:S01]  /*1950*/  S2R R0, SR_CgaCtaId ;  /* 0x0000000000007919 */ /* 0x000e620000008800 */
[----:B------:R-:W-:Y:S01]  /*1960*/  IMAD.U32 R9, RZ, RZ, UR4 ;  /* 0x00000004ff097e24 */ /* 0x000fe2000f8e00ff */
[----:B------:R-:W2:Y:S04]  /*1970*/  LDC.64 R10, c[0x0][0x348] ;  /* 0x0000d200ff0a7b82 */ /* 0x000ea80000000a00 */
[----:B------:R-:W-:Y:S02]  /*1980*/  LOP3.LUT R2, RZ, R9, RZ, 0x33, !PT ;  /* 0x00000009ff027212 */ /* 0x000fe400078e33ff */
[----:B------:R-:W-:-:S03]  /*1990*/  PRMT R8, R9, 0x7610, R8 ;  /* 0x0000761009087816 */ /* 0x000fc60000000008 */
[----:B------:R-:W-:-:S04]  /*19a0*/  IMAD.IADD R2, R22, 0x1, R2 ;  /* 0x0000000116027824 */ /* 0x000fc800078e0202 */
[----:B------:R-:W-:Y:S01]  /*19b0*/  IMAD.HI.U32 R3, R2, -0x99fc267, RZ ;  /* 0xf6603d9902037827 */ /* 0x000fe200078e00ff */
[----:B------:R-:W-:-:S04]  /*19c0*/  MOV R2, 0x400 ;  /* 0x0000040000027802 */ /* 0x000fc80000000f00 */
[----:B------:R-:W-:-:S05]  /*19d0*/  SHF.R.U32.HI R3, RZ, 0x7, R3 ;  /* 0x00000007ff037819 */ /* 0x000fca0000011603 */
[----:B------:R-:W-:Y:S01]  /*19e0*/  IMAD.MOV R3, RZ, RZ, -R3 ;  /* 0x000000ffff037224 */ /* 0x000fe200078e0a03 */
[----:B-1----:R-:W-:-:S07]  /*19f0*/  LEA R0, R0, R2, 0x18 ;  /* 0x0000000200007211 */ /* 0x002fce00078ec0ff */
.L_x_41:
[----:B------:R-:W-:Y:S01]  /*1a00*/  SHF.R.U32.HI R13, RZ, 0x5, R9 ;  /* 0x00000005ff0d7819 */ /* 0x000fe20000011609 */
[----:B------:R-:W-:Y:S05]  /*1a10*/  YIELD ;  /* 0x0000000000007946 */ /* 0x000fea0003800000 */
[----:B------:R-:W-:-:S04]  /*1a20*/  IMAD.HI.U32 R13, R13, 0xd79435f, RZ ;  /* 0x0d79435f0d0d7827 */ /* 0x000fc800078e00ff */
[C---:B------:R-:W-:Y:S01]  /*1a30*/  IMAD R7, R13.reuse, -0x10, R34 ;  /* 0xfffffff00d077824 */ /* 0x040fe200078e0222 */
[----:B------:R-:W-:-:S04]  /*1a40*/  PRMT R2, R13, 0x9910, RZ ;  /* 0x000099100d027816 */ /* 0x000fc800000000ff */
[----:B------:R-:W-:Y:S01]  /*1a50*/  VIMNMX.U32 R7, PT, PT, R7, 0x10, PT ;  /* 0x0000001007077848 */ /* 0x000fe20003fe0000 */
[----:B------:R-:W-:-:S04]  /*1a60*/  IMAD R2, R2, 0x260, RZ ;  /* 0x0000026002027824 */ /* 0x000fc800078e02ff */
[----:B------:R-:W-:Y:S01]  /*1a70*/  IMAD.MOV R12, RZ, RZ, -R2 ;  /* 0x000000ffff0c7224 */ /* 0x000fe200078e0a02 */
[----:B------:R-:W-:-:S04]  /*1a80*/  MOV R2, 0x1ad0 ;  /* 0x00001ad000027802 */ /* 0x000fc80000000f00 */
[----:B------:R-:W-:-:S05]  /*1a90*/  PRMT R12, R12, 0x7710, RZ ;  /* 0x000077100c0c7816 */ /* 0x000fca00000000ff */
[----:B------:R-:W-:-:S05]  /*1aa0*/  IMAD.IADD R12, R12, 0x1, R8 ;  /* 0x000000010c0c7824 */ /* 0x000fca00078e0208 */
[----:B-1234-:R-:W-:Y:S02]  /*1ab0*/  LOP3.LUT R5, R12, 0xffff, RZ, 0xc0, !PT ;  /* 0x0000ffff0c057812 */ /* 0x01efe400078ec0ff */
[----:B--2---:R-:W-:Y:S05]  /*1ac0*/  CALL.REL.NOINC `($__internal_3_$__cuda_sm20_div_u16) ;  /* 0x0000003800907944 */ /* 0x004fea0003c00000 */
[----:B------:R-:W-:Y:S01]  /*1ad0*/  IMAD.MOV.U32 R2, RZ, RZ, -0x80000000 ;  /* 0x80000000ff027424 */ /* 0x000fe200078e00ff */
[----:B------:R-:W-:Y:S01]  /*1ae0*/  PRMT R7, R7, 0x9910, RZ ;  /* 0x0000991007077816 */ /* 0x000fe200000000ff */
[C---:B------:R-:W-:Y:S01]  /*1af0*/  VIADD R25, R0.reuse, 0x31800 ;  /* 0x0003180000197836 */ /* 0x040fe20000000000 */
[C---:B------:R-:W-:Y:S01]  /*1b00*/  PRMT R4, R41.reuse, 0x9910, RZ ;  /* 0x0000991029047816 */ /* 0x040fe200000000ff */
[----:B------:R-:W1:Y:S01]  /*1b10*/  SYNCS.PHASECHK.TRANS64.TRYWAIT P4, [R0+URZ+0x31820], R2 ;  /* 0x03182002000075a7 */ /* 0x000e6200080811ff */
[----:B------:R-:W-:Y:S01]  /*1b20*/  LOP3.LUT R6, R41, 0xffff, RZ, 0xc0, !PT ;  /* 0x0000ffff29067812 */ /* 0x000fe200078ec0ff */
[----:B------:R-:W-:Y:S01]  /*1b30*/  VIADD R24, R0, 0x30000 ;  /* 0x0003000000187836 */ /* 0x000fe20000000000 */
[C---:B------:R-:W-:Y:S01]  /*1b40*/  IADD3 R36, P3, PT, R10.reuse, 0x40, RZ ;  /* 0x000000400a247810 */ /* 0x040fe20007f7e0ff */
[----:B------:R-:W-:Y:S01]  /*1b50*/  IMAD R4, R7, R4, RZ ;  /* 0x0000000407047224 */ /* 0x000fe200078e02ff */
[C---:B------:R-:W-:Y:S01]  /*1b60*/  IADD3 R30, P1, PT, R10.reuse, 0x140, RZ ;  /* 0x000001400a1e7810 */ /* 0x040fe20007f3e0ff */
[----:B------:R-:W-:Y:S01]  /*1b70*/  IMAD.MOV.U32 R22, RZ, RZ, 0xa500 ;  /* 0x0000a500ff167424 */ /* 0x000fe200078e00ff */
[C---:B------:R-:W-:Y:S01]  /*1b80*/  IADD3 R32, P2, PT, R10.reuse, 0xc0, RZ ;  /* 0x000000c00a207810 */ /* 0x040fe20007f5e0ff */
[----:B------:R-:W-:Y:S01]  /*1b90*/  IMAD.MOV R4, RZ, RZ, -R4 ;  /* 0x000000ffff047224 */ /* 0x000fe200078e0a04 */
[----:B------:R-:W-:Y:S01]  /*1ba0*/  IADD3 R28, P0, PT, R10, 0x1c0, RZ ;  /* 0x000001c00a1c7810 */ /* 0x000fe20007f1e0ff */
[--C-:B------:R-:W-:Y:S01]  /*1bb0*/  IMAD.X R37, RZ, RZ, R11.reuse, P3 ;  /* 0x000000ffff257224 */ /* 0x100fe200018e060b */
[----:B------:R-:W-:Y:S01]  /*1bc0*/  IADD3 R5, PT, PT, R0, 0x8000, RZ ;  /* 0x0000800000057810 */ /* 0x000fe20007ffe0ff */
[----:B------:R-:W-:Y:S01]  /*1bd0*/  IMAD R6, R6, 0xc0, RZ ;  /* 0x000000c006067824 */ /* 0x000fe200078e02ff */
[----:B------:R-:W-:Y:S01]  /*1be0*/  PRMT R4, R4, 0x7710, RZ ;  /* 0x0000771004047816 */ /* 0x000fe200000000ff */
[----:B------:R-:W-:Y:S01]  /*1bf0*/  IMAD.X R31, RZ, RZ, R11, P1 ;  /* 0x000000ffff1f7224 */ /* 0x000fe200008e060b */
[----:B------:R-:W-:-:S02]  /*1c00*/  IADD3 R23, PT, PT, R0, 0x30800, RZ ;  /* 0x0003080000177810 */ /* 0x000fc40007ffe0ff */
[----:B------:R-:W-:Y:S02]  /*1c10*/  IADD3 R4, PT, PT, R12, R4, RZ ;  /* 0x000000040c047210 */ /* 0x000fe40007ffe0ff */
[-C--:B------:R-:W-:Y:S02]  /*1c20*/  IADD3.X R33, PT, PT, RZ, R11.reuse, RZ, P2, !PT ;  /* 0x0000000bff217210 */ /* 0x080fe400017fe4ff */
[----:B------:R-:W-:Y:S01]  /*1c30*/  LOP3.LUT R7, R4, 0xffff, RZ, 0xc0, !PT ;  /* 0x0000ffff04077812 */ /* 0x000fe200078ec0ff */
[----:B------:R-:W-:Y:S01]  /*1c40*/  VIADD R4, R0, 0x18000 ;  /* 0x0001800000047836 */ /* 0x000fe20000000000 */
[----:B------:R-:W-:-:S03]  /*1c50*/  IADD3.X R29, PT, PT, RZ, R11, RZ, P0, !PT ;  /* 0x0000000bff1d7210 */ /* 0x000fc600007fe4ff */
[----:B------:R-:W-:Y:S01]  /*1c60*/  IMAD R7, R13, 0x10, R7 ;  /* 0x000000100d077824 */ /* 0x000fe200078e0207 */
[----:B-1----:R-:W-:Y:S06]  /*1c70*/  @!P4 BRA `(.L_x_25) ;  /* 0x000000300068c947 */ /* 0x002fec0003800000 */
.L_x_66:
[----:B------:R-:W-:Y:S01]  /*1c80*/  IMAD.SHL.U32 R7, R7, 0x80, RZ ;  /* 0x0000008007077824 */ /* 0x000fe200078e00ff */
[----:B------:R-:W-:Y:S01]  /*1c90*/  R2UR UR13, R25 ;  /* 0x00000000190d72ca */ /* 0x000fe200000e0000 */
[----:B------:R-:W-:Y:S01]  /*1ca0*/  UMOV UR14, URZ ;  /* 0x000000ff000e7c82 */ /* 0x000fe20008000000 */
[----:B------:R-:W-:Y:S01]  /*1cb0*/  R2UR UR28, R36 ;  /* 0x00000000241c72ca */ /* 0x000fe200000e0000 */
[----:B------:R-:W-:Y:S01]  /*1cc0*/  UMOV UR20, 0x0 ;  /* 0x0000000000147882 */ /* 0x000fe20000000000 */
[----:B------:R-:W-:Y:S01]  /*1cd0*/  R2UR UR29, R37 ;  /* 0x00000000251d72ca */ /* 0x000fe200000e0000 */
[----:B------:R-:W-:Y:S01]  /*1ce0*/  UMOV UR21, 0x10000000 ;  /* 0x1000000000157882 */ /* 0x000fe20000000000 */
[----:B------:R-:W-:Y:S01]  /*1cf0*/  R2UR UR12, R5 ;  /* 0x00000000050c72ca */ /* 0x000fe200000e0000 */
[----:B------:R-:W-:Y:S01]  /*1d00*/  UMOV UR11, URZ ;  /* 0x000000ff000b7c82 */ /* 0x000fe20008000000 */
[----:B------:R-:W-:Y:S01]  /*1d10*/  R2UR UR15, R7 ;  /* 0x00000000070f72ca */ /* 0x000fe200000e0000 */
[----:B------:R-:W-:Y:S01]  /*1d20*/  UMOV UR18, UR14 ;  /* 0x0000000e00127c82 */ /* 0x000fe20008000000 */
        /* <DEDUP_REMOVED lines=9> */
[----:B------:R-:W-:Y:S01]  /*1dc0*/  VIADD R21, R0, 0xc000 ;  /* 0x0000c00000157836 */ /* 0x000fe20000000000 */
[----:B------:R-:W-:Y:S01]  /*1dd0*/  R2UR UR25, R31 ;  /* 0x000000001f1972ca */ /* 0x000fe200000e0000 */
[----:B------:R2:W-:Y:S01]  /*1de0*/  UTMALDG.2D [UR12], [UR28], desc[UR20] ;  /* 0x0000140c1c0075b4 */ /* 0x0005e20008009000 */
[----:B------:R-:W-:Y:S01]  /*1df0*/  R2UR UR8, R24 ;  /* 0x00000000180872ca */ /* 0x000fe200000e0000 */
[----:B------:R-:W-:Y:S01]  /*1e00*/  UMOV UR10, UR15 ;  /* 0x0000000f000a7c82 */ /* 0x000fe20008000000 */
[----:B------:R-:W-:Y:S01]  /*1e10*/  R2UR UR22, R28 ;  /* 0x000000001c1672ca */ /* 0x000fe200000e0000 */
[C---:B------:R-:W-:Y:S01]  /*1e20*/  VIADD R20, R0.reuse, 0x31808 ;  /* 0x0003180800147836 */ /* 0x040fe20000000000 */
[----:B------:R-:W-:Y:S01]  /*1e30*/  R2UR UR23, R29 ;  /* 0x000000001d1772ca */ /* 0x000fe200000e0000 */
[----:B------:R-:W-:Y:S01]  /*1e40*/  UMOV UR6, UR19 ;  /* 0x0000001300067c82 */ /* 0x000fe20008000000 */
[----:B------:R-:W-:Y:S01]  /*1e50*/  R2UR UR4, R23 ;  /* 0x00000000170472ca */ /* 0x000fe200000e0000 */
[----:B------:R2:W-:Y:S01]  /*1e60*/  UTMALDG.2D [UR16], [UR26], desc[UR20] ;  /* 0x000014101a0075b4 */ /* 0x0005e20008009000 */
[----:B------:R-:W-:-:S05]  /*1e70*/  VIADD R19, R0, 0x1e000 ;  /* 0x0001e00000137836 */ /* 0x000fca0000000000 */
[----:B------:R2:W-:Y:S06]  /*1e80*/  UTMALDG.2D [UR8], [UR24], desc[UR20] ;  /* 0x00001408180075b4 */ /* 0x0005ec0008009000 */
[----:B------:R2:W-:Y:S01]  /*1e90*/  UTMALDG.2D [UR4], [UR22], desc[UR20] ;  /* 0x00001404160075b4 */ /* 0x0005e20008009000 */
[----:B------:R2:W-:Y:S01]  /*1ea0*/  SYNCS.ARRIVE.TRANS64 RZ, [R0+URZ+0x31800], R22 ;  /* 0x0318001600ff79a7 */ /* 0x0005e200080000ff */
[----:B------:R-:W3:Y:S02]  /*1eb0*/  SYNCS.PHASECHK.TRANS64.TRYWAIT P0, [R0+URZ+0x31828], R2 ;  /* 0x03182802000075a7 */ /* 0x000ee400080011ff */
[----:B--23--:R-:W-:Y:S05]  /*1ec0*/  @!P0 BRA `(.L_x_26) ;  /* 0x0000002c00f08947 */ /* 0x00cfea0003800000 */
.L_x_67:
[----:B------:R-:W-:Y:S01]  /*1ed0*/  R2UR UR9, R20 ;  /* 0x00000000140972ca */ /* 0x000fe200000e0000 */
[----:B------:R-:W-:Y:S01]  /*1ee0*/  IMAD.MOV.U32 R18, RZ, RZ, 0xa000 ;  /* 0x0000a000ff127424 */ /* 0x000fe200078e00ff */
[----:B------:R-:W-:Y:S01]  /*1ef0*/  R2UR UR16, R36 ;  /* 0x00000000241072ca */ /* 0x000fe200000e0000 */
[----:B------:R-:W-:Y:S01]  /*1f00*/  UMOV UR14, 0x0 ;  /* 0x00000000000e7882 */ /* 0x000fe20000000000 */
[----:B------:R-:W-:Y:S01]  /*1f10*/  R2UR UR17, R37 ;  /* 0x00000000251172ca */ /* 0x000fe200000e0000 */
[----:B------:R-:W-:Y:S01]  /*1f20*/  UMOV UR15, 0x10000000 ;  /* 0x10000000000f7882 */ /* 0x000fe20000000000 */
[----:B------:R-:W-:Y:S01]  /*1f30*/  R2UR UR11, R7 ;  /* 0x00000000070b72ca */ /* 0x000fe200000e0000 */
[----:B------:R-:W-:Y:S01]  /*1f40*/  UMOV UR10, 0x80 ;  /* 0x00000080000a7882 */ /* 0x000fe20000000000 */
[----:B------:R-:W-:Y:S01]  /*1f50*/  R2UR UR8, R21 ;  /* 0x00000000150872ca */ /* 0x000fe200000e0000 */
[----:B------:R-:W-:Y:S01]  /*1f60*/  UMOV UR6, 0x80 ;  /* 0x0000008000067882 */ /* 0x000fe20000000000 */
[----:B------:R-:W-:Y:S01]  /*1f70*/  R2UR UR12, R32 ;  /* 0x00000000200c72ca */ /* 0x000fe200000e0000 */
[----:B------:R-:W-:Y:S01]  /*1f80*/  VIADD R17, R0, 0x10000 ;  /* 0x0001000000117836 */ /* 0x000fe20000000000 */
[----:B------:R-:W-:Y:S01]  /*1f90*/  R2UR UR13, R33 ;  /* 0x00000000210d72ca */ /* 0x000fe200000e0000 */
[----:B------:R-:W-:Y:S01]  /*1fa0*/  UMOV UR5, UR9 ;  /* 0x0000000900057c82 */ /* 0x000fe20008000000 */
[----:B------:R-:W-:Y:S01]  /*1fb0*/  R2UR UR7, R6 ;  /* 0x00000000060772ca */ /* 0x000fe200000e0000 */
[C---:B------:R-:W-:Y:S01]  /*1fc0*/  VIADD R16, R0.reuse, 0x31810 ;  /* 0x0003181000107836 */ /* 0x040fe20000000000 */
[----:B------:R-:W-:Y:S01]  /*1fd0*/  R2UR UR4, R19 ;  /* 0x00000000130472ca */ /* 0x000fe200000e0000 */
[----:B------:R-:W-:-:S04]  /*1fe0*/  VIADD R15, R0, 0x24000 ;  /* 0x00024000000f7836 */ /* 0x000fc80000000000 */
[----:B------:R2:W-:Y:S08]  /*1ff0*/  UTMALDG.2D [UR8], [UR16], desc[UR14] ;  /* 0x00000e08100075b4 */ /* 0x0005f00008009000 */
[----:B------:R2:W-:Y:S01]  /*2000*/  UTMALDG.2D [UR4], [UR12], desc[UR14] ;  /* 0x00000e040c0075b4 */ /* 0x0005e20008009000 */
[----:B------:R2:W-:Y:S01]  /*2010*/  SYNCS.ARRIVE.TRANS64 RZ, [R0+URZ+0x31808], R18 ;  /* 0x0318081200ff79a7 */ /* 0x0005e200080000ff */
[----:B------:R-:W3:Y:S02]  /*2020*/  SYNCS.PHASECHK.TRANS64.TRYWAIT P0, [R0+URZ+0x31830], R2 ;  /* 0x03183002000075a7 */ /* 0x000ee400080011ff */
[----:B--23--:R-:W-:Y:S05]  /*2030*/  @!P0 BRA `(.L_x_27) ;  /* 0x0000002c00b08947 */ /* 0x00cfea0003800000 */
.L_x_68:
        /* <DEDUP_REMOVED lines=11> */
[----:B-1----:R-:W-:Y:S01]  /*20f0*/  VIADD R13, R0, 0x31818 ;  /* 0x00031818000d7836 */ /* 0x002fe20000000000 */
[----:B------:R-:W-:Y:S01]  /*2100*/  R2UR UR13, R33 ;  /* 0x00000000210d72ca */ /* 0x000fe200000e0000 */
[----:B------:R-:W-:Y:S01]  /*2110*/  UMOV UR5, UR9 ;  /* 0x0000000900057c82 */ /* 0x000fe20008000000 */
[----:B------:R-:W-:Y:S01]  /*2120*/  R2UR UR7, R6 ;  /* 0x00000000060772ca */ /* 0x000fe200000e0000 */
[----:B------:R-:W-:Y:S01]  /*2130*/  VIADD R12, R0, 0x2a000 ;  /* 0x0002a000000c7836 */ /* 0x000fe20000000000 */
[----:B------:R-:W-:-:S05]  /*2140*/  R2UR UR4, R15 ;  /* 0x000000000f0472ca */ /* 0x000fca00000e0000 */
[----:B------:R1:W-:Y:S08]  /*2150*/  UTMALDG.2D [UR8], [UR16], desc[UR14] ;  /* 0x00000e08100075b4 */ /* 0x0003f00008009000 */
[----:B------:R1:W-:Y:S01]  /*2160*/  UTMALDG.2D [UR4], [UR12], desc[UR14] ;  /* 0x00000e040c0075b4 */ /* 0x0003e20008009000 */
[----:B------:R1:W-:Y:S01]  /*2170*/  SYNCS.ARRIVE.TRANS64 RZ, [R0+URZ+0x31810], R18 ;  /* 0x0318101200ff79a7 */ /* 0x0003e200080000ff */
[----:B------:R-:W2:Y:S02]  /*2180*/  SYNCS.PHASECHK.TRANS64.TRYWAIT P0, [R0+URZ+0x31838], R2 ;  /* 0x03183802000075a7 */ /* 0x000ea400080011ff */
[----:B-12---:R-:W-:Y:S05]  /*2190*/  @!P0 BRA `(.L_x_28) ;  /* 0x0000002c00748947 */ /* 0x006fea0003800000 */
.L_x_69:
        /* <DEDUP_REMOVED lines=8> */
[----:B------:R-:W-:Y:S02]  /*2220*/  R2UR UR8, R14 ;  /* 0x000000000e0872ca */ /* 0x000fe400000e0000 */
[----:B------:R-:W-:-:S02]  /*2230*/  R2UR UR12, R32 ;  /* 0x00000000200c72ca */ /* 0x000fc400000e0000 */
[----:B------:R-:W-:Y:S01]  /*2240*/  R2UR UR13, R33 ;  /* 0x00000000210d72ca */ /* 0x000fe200000e0000 */
[----:B------:R-:W-:Y:S01]  /*2250*/  UMOV UR5, UR9 ;  /* 0x0000000900057c82 */ /* 0x000fe20008000000 */
[----:B------:R-:W-:Y:S02]  /*2260*/  R2UR UR7, R6 ;  /* 0x00000000060772ca */ /* 0x000fe400000e0000 */
[----:B------:R-:W-:-:S05]  /*2270*/  R2UR UR4, R12 ;  /* 0x000000000c0472ca */ /* 0x000fca00000e0000 */
[----:B------:R2:W-:Y:S08]  /*2280*/  UTMALDG.2D [UR8], [UR16], desc[UR14] ;  /* 0x00000e08100075b4 */ /* 0x0005f00008009000 */
[----:B------:R2:W-:Y:S01]  /*2290*/  UTMALDG.2D [UR4], [UR12], desc[UR14] ;  /* 0x00000e040c0075b4 */ /* 0x0005e20008009000 */
[----:B------:R2:W-:Y:S01]  /*22a0*/  SYNCS.ARRIVE.TRANS64 RZ, [R0+URZ+0x31818], R18 ;  /* 0x0318181200ff79a7 */ /* 0x0005e200080000ff */
[----:B------:R-:W3:Y:S02]  /*22b0*/  SYNCS.PHASECHK.TRANS64.TRYWAIT P0, [R0+URZ+0x31820], RZ ;  /* 0x031820ff000075a7 */ /* 0x000ee400080011ff */
[----:B--23--:R-:W-:Y:S05]  /*22c0*/  @!P0 BRA `(.L_x_29) ;  /* 0x0000002c00448947 */ /* 0x00cfea0003800000 */
.L_x_70:
        /* <DEDUP_REMOVED lines=13> */
[----:B------:R-:W-:Y:S01]  /*23a0*/  UMOV UR13, UR17 ;  /* 0x00000011000d7c82 */ /* 0x000fe20008000000 */
[----:B------:R-:W-:Y:S01]  /*23b0*/  R2UR UR12, R4 ;  /* 0x00000000040c72ca */ /* 0x000fe200000e0000 */
[----:B------:R-:W-:Y:S01]  /*23c0*/  UMOV UR9, UR17 ;  /* 0x0000001100097c82 */ /* 0x000fe20008000000 */
[----:B------:R-:W-:Y:S01]  /*23d0*/  R2UR UR15, R6 ;  /* 0x00000000060f72ca */ /* 0x000fe200000e0000 */
[----:B------:R-:W-:Y:S01]  /*23e0*/  UMOV UR5, UR17 ;  /* 0x0000001100057c82 */ /* 0x000fe20008000000 */
[----:B------:R-:W-:-:S02]  /*23f0*/  R2UR UR22, R30 ;  /* 0x000000001e1672ca */ /* 0x000fc400000e0000 */
[----:B------:R-:W-:Y:S01]  /*2400*/  R2UR UR23, R31 ;  /* 0x000000001f1772ca */ /* 0x000fe200000e0000 */
[----:B------:R3:W-:Y:S01]  /*2410*/  UTMALDG.2D [UR16], [UR28], desc[UR24] ;  /* 0x000018101c0075b4 */ /* 0x0007e20008009000 */
[----:B------:R-:W-:Y:S01]  /*2420*/  R2UR UR8, R24 ;  /* 0x00000000180872ca */ /* 0x000fe200000e0000 */
[----:B------:R-:W-:Y:S01]  /*2430*/  UMOV UR10, UR19 ;  /* 0x00000013000a7c82 */ /* 0x000fe20008000000 */
[----:B------:R-:W-:Y:S02]  /*2440*/  R2UR UR20, R28 ;  /* 0x000000001c1472ca */ /* 0x000fe400000e0000 */
[----:B------:R-:W-:Y:S02]  /*2450*/  R2UR UR21, R29 ;  /* 0x000000001d1572ca */ /* 0x000fe400000e0000 */
[----:B------:R-:W-:Y:S01]  /*2460*/  R2UR UR4, R23 ;  /* 0x00000000170472ca */ /* 0x000fe200000e0000 */
[----:B------:R3:W-:Y:S01]  /*2470*/  UTMALDG.2D [UR12], [UR26], desc[UR24] ;  /* 0x0000180c1a0075b4 */ /* 0x0007e20008009000 */
[----:B------:R-:W-:-:S05]  /*2480*/  UMOV UR6, UR15 ;  /* 0x0000000f00067c82 */ /* 0x000fca0008000000 */
[----:B------:R3:W-:Y:S06]  /*2490*/  UTMALDG.2D [UR8], [UR22], desc[UR24] ;  /* 0x00001808160075b4 */ /* 0x0007ec0008009000 */
[----:B------:R3:W-:Y:S01]  /*24a0*/  UTMALDG.2D [UR4], [UR20], desc[UR24] ;  /* 0x00001804140075b4 */ /* 0x0007e20008009000 */
[----:B------:R3:W-:Y:S01]  /*24b0*/  SYNCS.ARRIVE.TRANS64 RZ, [R0+URZ+0x31800], R22 ;  /* 0x0318001600ff79a7 */ /* 0x0007e200080000ff */
[----:B------:R-:W4:Y:S02]  /*24c0*/  SYNCS.PHASECHK.TRANS64.TRYWAIT P0, [R0+URZ+0x31828], RZ ;  /* 0x031828ff000075a7 */ /* 0x000f2400080011ff */
[----:B---34-:R-:W-:Y:S05]  /*24d0*/  @!P0 BRA `(.L_x_30) ;  /* 0x0000002800d48947 */ /* 0x018fea0003800000 */
.L_x_71:
        /* <DEDUP_REMOVED lines=17> */
[----:B------:R-:W5:Y:S02]  /*25f0*/  SYNCS.PHASECHK.TRANS64.TRYWAIT P0, [R0+URZ+0x31830], RZ ;  /* 0x031830ff000075a7 */ /* 0x000f6400080011ff */
[----:B----45:R-:W-:Y:S05]  /*2600*/  @!P0 BRA `(.L_x_31) ;  /* 0x00000028009c8947 */ /* 0x030fea0003800000 */
.L_x_72:
        /* <DEDUP_REMOVED lines=17> */
[----:B------:R-:W1:Y:S02]  /*2720*/  SYNCS.PHASECHK.TRANS64.TRYWAIT P0, [R0+URZ+0x31838], RZ ;  /* 0x031838ff000075a7 */ /* 0x000e6400080011ff */
[----:B-1---5:R-:W-:Y:S05]  /*2730*/  @!P0 BRA `(.L_x_32) ;  /* 0x0000002800648947 */ /* 0x022fea0003800000 */
.L_x_73:
        /* <DEDUP_REMOVED lines=17> */
[----:B------:R-:W1:Y:S02]  /*2850*/  SYNCS.PHASECHK.TRANS64.TRYWAIT P0, [R0+URZ+0x31820], R2 ;  /* 0x03182002000075a7 */ /* 0x000e6400080011ff */
[----:B-1---5:R-:W-:Y:S05]  /*2860*/  @!P0 BRA `(.L_x_33) ;  /* 0x00000028002c8947 */ /* 0x022fea0003800000 */
.L_x_74:
        /* <DEDUP_REMOVED lines=31> */
[----:B------:R-:W1:Y:S02]  /*2a60*/  SYNCS.PHASECHK.TRANS64.TRYWAIT P0, [R0+URZ+0x31828], R2 ;  /* 0x03182802000075a7 */ /* 0x000e6400080011ff */
[----:B-1---5:R-:W-:Y:S05]  /*2a70*/  @!P0 BRA `(.L_x_34) ;  /* 0x0000002400c48947 */ /* 0x022fea0003800000 */
.L_x_75:
        /* <DEDUP_REMOVED lines=19> */
.L_x_76:
        /* <DEDUP_REMOVED lines=19> */
.L_x_77:
        /* <DEDUP_REMOVED lines=19> */
.L_x_78:
        /* <DEDUP_REMOVED lines=31> */
[----:B------:R-:W1:Y:S02]  /*3000*/  SYNCS.PHASECHK.TRANS64.TRYWAIT P0, [R0+URZ+0x31828], RZ ;  /* 0x031828ff000075a7 */ /* 0x000e6400080011ff */
[----:B-1---5:R-:W-:Y:S05]  /*3010*/  @!P0 BRA `(.L_x_38) ;  /* 0x0000002000c48947 */ /* 0x022fea0003800000 */
.L_x_79:
        /* <DEDUP_REMOVED lines=19> */
.L_x_80:
        /* <DEDUP_REMOVED lines=19> */
.L_x_81:
[----:B------:R-:W-:Y:S01]  /*3280*/  VIADD R3, R3, 0x1 ;  /* 0x0000000103037836 */ /* 0x000fe20000000000 */
        /* <DEDUP_REMOVED lines=13> */
[----:B------:R-:W-:Y:S02]  /*3360*/  R2UR UR7, R6 ;  /* 0x00000000060772ca */ /* 0x000fe400000e0000 */
[----:B------:R-:W-:-:S03]  /*3370*/  ISETP.NE.AND P0, PT, R3, 0x1, PT ;  /* 0x000000010300780c */ /* 0x000fc60003f05270 */
[----:B------:R5:W-:Y:S08]  /*3380*/  UTMALDG.2D [UR8], [UR16], desc[UR14] ;  /* 0x00000e08100075b4 */ /* 0x000bf00008009000 */
[----:B------:R5:W-:Y:S01]  /*3390*/  UTMALDG.2D [UR4], [UR12], desc[UR14] ;  /* 0x00000e040c0075b4 */ /* 0x000be20008009000 */
[----:B------:R5:W-:Y:S02]  /*33a0*/  SYNCS.ARRIVE.TRANS64 RZ, [R0+URZ+0x31818], R18 ;  /* 0x0318181200ff79a7 */ /* 0x000be400080000ff */
[----:B-----5:R-:W-:Y:S05]  /*33b0*/  @!P0 EXIT ;  /* 0x000000000000894d */ /* 0x020fea0003800000 */
[----:B------:R-:W-:Y:S02]  /*33c0*/  IADD3 R8, PT, PT, R8, 0x85, RZ ;  /* 0x0000008508087810 */ /* 0x000fe40007ffe0ff */
[----:B------:R-:W-:Y:S01]  /*33d0*/  IADD3 R9, PT, PT, R9, 0x85, RZ ;  /* 0x0000008509097810 */ /* 0x000fe20007ffe0ff */
[----:B------:R-:W-:Y:S06]  /*33e0*/  BRA `(.L_x_41) ;  /* 0xffffffe400847947 */ /* 0x000fec000383ffff */
.L_x_13:
[----:B------:R-:W-:-:S04]  /*33f0*/  LOP3.LUT R0, R3, 0xfffffffc, RZ, 0xc0, !PT ;  /* 0xfffffffc03007812 */ /* 0x000fc800078ec0ff */
[----:B------:R-:W-:-:S13]  /*3400*/  ISETP.NE.AND P0, PT, R0, 0x4, PT ;  /* 0x000000040000780c */ /* 0x000fda0003f05270 */
[----:B-1----:R-:W-:Y:S05]  /*3410*/  @P0 EXIT ;  /* 0x000000000000094d */ /* 0x002fea0003800000 */
[----:B------:R-:W1:Y:S01]  /*3420*/  S2R R0, SR_CgaCtaId ;  /* 0x0000000000007919 */ /* 0x000e620000008800 */
[----:B------:R-:W-:-:S04]  /*3430*/  MOV R2, 0x400 ;  /* 0x0000040000027802 */ /* 0x000fc80000000f00 */
[----:B-1----:R-:W-:-:S05]  /*3440*/  LEA R0, R0, R2, 0x18 ;  /* 0x0000000200007211 */ /* 0x002fca00078ec0ff */
[----:B------:R-:W1:Y:S02]  /*3450*/  LDS R2, [R0+0x31880] ;  /* 0x0318800000027984 */ /* 0x000e640000000800 */
[----:B-1----:R-:W-:-:S13]  /*3460*/  ISETP.NE.AND P0, PT, R2, RZ, PT ;  /* 0x000000ff0200720c */ /* 0x002fda0003f05270 */
[----:B------:R-:W-:Y:S05]  /*3470*/  @!P0 BRA `(.L_x_42) ;  /* 0x0000000000048947 */ /* 0x000fea0003800000 */
[----:B------:R-:W-:Y:S05]  /*3480*/  BPT.TRAP 0x1 ;  /* 0x000000040000795c */ /* 0x000fea0000300000 */
.L_x_42:
[----:B------:R-:W1:Y:S01]  /*3490*/  S2UR UR4, SR_CTAID.X ;  /* 0x00000000000479c3 */ /* 0x000e620000002500 */
[----:B------:R-:W-:Y:S02]  /*34a0*/  IADD3 R3, PT, PT, R3, -0x4, RZ ;  /* 0xfffffffc03037810 */ /* 0x000fe40007ffe0ff */
[----:B-1----:R-:W-:-:S13]  /*34b0*/  ISETP.LE.U32.AND P0, PT, R22, UR4, PT ;  /* 0x0000000416007c0c */ /* 0x002fda000bf03070 */
[----:B------:R-:W-:Y:S05]  /*34c0*/  @P0 BRA `(.L_x_43) ;  /* 0x0000001400600947 */ /* 0x000fea0003800000 */
[----:B------:R-:W-:Y:S02]  /*34d0*/  IMAD.U32 R33, RZ, RZ, UR4 ;  /* 0x00000004ff217e24 */ /* 0x000fe4000f8e00ff */
[----:B------:R-:W-:Y:S02]  /*34e0*/  IMAD.SHL.U32 R31, R21, 0x10, RZ ;  /* 0x00000010151f7824 */ /* 0x000fe400078e00ff */
[----:B------:R-:W-:Y:S01]  /*34f0*/  IMAD R32, R3, 0x20, R21 ;  /* 0x0000002003207824 */ /* 0x000fe200078e0215 */
[----:B------:R-:W-:Y:S01]  /*3500*/  LOP3.LUT R2, RZ, R33, RZ, 0x33, !PT ;  /* 0x00000021ff027212 */ /* 0x000fe200078e33ff */
[----:B------:R-:W-:Y:S01]  /*3510*/  IMAD.MOV.U32 R21, RZ, RZ, RZ ;  /* 0x000000ffff157224 */ /* 0x000fe200078e00ff */
[----:B------:R-:W-:Y:S01]  /*3520*/  LOP3.LUT R31, R31, 0x70, RZ, 0xc0, !PT ;  /* 0x000000701f1f7812 */ /* 0x000fe200078ec0ff */
[----:B------:R-:W-:Y:S01]  /*3530*/  IMAD.MOV.U32 R20, RZ, RZ, -0x1 ;  /* 0xffffffffff147424 */ /* 0x000fe200078e00ff */
[----:B------:R-:W-:Y:S01]  /*3540*/  PRMT R23, R33, 0x7610, R23 ;  /* 0x0000761021177816 */ /* 0x000fe20000000017 */
[----:B------:R-:W-:Y:S01]  /*3550*/  IMAD.IADD R22, R22, 0x1, R2 ;  /* 0x0000000116167824 */ /* 0x000fe200078e0202 */
[C---:B------:R-:W-:Y:S01]  /*3560*/  LOP3.LUT R30, R31.reuse, 0x10, RZ, 0x3c, !PT ;  /* 0x000000101f1e7812 */ /* 0x040fe200078e3cff */
[----:B------:R-:W-:Y:S01]  /*3570*/  IMAD.SHL.U32 R32, R32, 0x80, RZ ;  /* 0x0000008020207824 */ /* 0x000fe200078e00ff */
[C---:B------:R-:W-:Y:S01]  /*3580*/  LOP3.LUT R29, R31.reuse, 0x20, RZ, 0x3c, !PT ;  /* 0x000000201f1d7812 */ /* 0x040fe200078e3cff */
[----:B------:R-:W-:Y:S01]  /*3590*/  IMAD.HI.U32 R22, R22, -0x99fc267, RZ ;  /* 0xf6603d9916167827 */ /* 0x000fe200078e00ff */
[----:B------:R-:W-:-:S02]  /*35a0*/  LOP3.LUT R28, R31, 0x30, RZ, 0x3c, !PT ;  /* 0x000000301f1c7812 */ /* 0x000fc400078e3cff */
[C---:B------:R-:W-:Y:S02]  /*35b0*/  LOP3.LUT R27, R31.reuse, 0x40, RZ, 0x3c, !PT ;  /* 0x000000401f1b7812 */ /* 0x040fe400078e3cff */
[----:B------:R-:W-:Y:S02]  /*35c0*/  SHF.R.U32.HI R22, RZ, 0x7, R22 ;  /* 0x00000007ff167819 */ /* 0x000fe40000011616 */
[C---:B------:R-:W-:Y:S02]  /*35d0*/  LOP3.LUT R26, R31.reuse, 0x50, RZ, 0x3c, !PT ;  /* 0x000000501f1a7812 */ /* 0x040fe400078e3cff */
[C---:B------:R-:W-:Y:S01]  /*35e0*/  LOP3.LUT R25, R31.reuse, 0x60, RZ, 0x3c, !PT ;  /* 0x000000601f197812 */ /* 0x040fe200078e3cff */
[----:B------:R-:W-:Y:S01]  /*35f0*/  IMAD.MOV R22, RZ, RZ, -R22 ;  /* 0x000000ffff167224 */ /* 0x000fe200078e0a16 */
[----:B------:R-:W-:-:S07]  /*3600*/  LOP3.LUT R24, R31, 0x70, RZ, 0x3c, !PT ;  /* 0x000000701f187812 */ /* 0x000fce00078e3cff */
.L_x_54:
[----:B------:R-:W-:Y:S01]  /*3610*/  SHF.R.U32.HI R40, RZ, 0x5, R33 ;  /* 0x00000005ff287819 */ /* 0x000fe20000011621 */
[----:B------:R-:W-:Y:S01]  /*3620*/  VIADD R22, R22, 0x1 ;  /* 0x0000000116167836 */ /* 0x000fe20000000000 */
[----:B------:R-:W-:Y:S05]  /*3630*/  YIELD ;  /* 0x0000000000007946 */ /* 0x000fea0003800000 */
[----:B------:R-:W-:Y:S01]  /*3640*/  IMAD.HI.U32 R40, R40, 0xd79435f, RZ ;  /* 0x0d79435f28287827 */ /* 0x000fe200078e00ff */
[----:B------:R-:W-:Y:S02]  /*3650*/  ISETP.NE.AND P2, PT, R3, RZ, PT ;  /* 0x000000ff0300720c */ /* 0x000fe40003f45270 */
[----:B------:R-:W-:Y:S01]  /*3660*/  ISETP.NE.AND P0, PT, R22, 0x1, PT ;  /* 0x000000011600780c */ /* 0x000fe20003f05270 */
[C---:B------:R-:W-:Y:S01]  /*3670*/  IMAD R44, R40.reuse, -0x10, R34 ;  /* 0xfffffff0282c7824 */ /* 0x040fe200078e0222 */
[----:B-1----:R-:W-:Y:S01]  /*3680*/  PRMT R2, R40, 0x9910, RZ ;  /* 0x0000991028027816 */ /* 0x002fe200000000ff */
[----:B------:R-:W-:-:S03]  /*3690*/  VIADD R20, R20, 0x1 ;  /* 0x0000000114147836 */ /* 0x000fc60000000000 */
[----:B------:R-:W-:Y:S01]  /*36a0*/  VIMNMX.U32 R44, PT, PT, R44, 0x10, PT ;  /* 0x000000102c2c7848 */ /* 0x000fe20003fe0000 */
[----:B------:R-:W-:-:S04]  /*36b0*/  IMAD R2, R2, 0x260, RZ ;  /* 0x0000026002027824 */ /* 0x000fc800078e02ff */
[----:B------:R-:W-:Y:S01]  /*36c0*/  IMAD.MOV R43, RZ, RZ, -R2 ;  /* 0x000000ffff2b7224 */ /* 0x000fe200078e0a02 */
[----:B------:R-:W-:Y:S01]  /*36d0*/  MOV R2, 0x3730 ;  /* 0x0000373000027802 */ /* 0x000fe20000000f00 */
[----:B------:R-:W-:-:S03]  /*36e0*/  IMAD.MOV.U32 R7, RZ, RZ, R44 ;  /* 0x000000ffff077224 */ /* 0x000fc600078e002c */
[----:B------:R-:W-:-:S05]  /*36f0*/  PRMT R43, R43, 0x7710, RZ ;  /* 0x000077102b2b7816 */ /* 0x000fca00000000ff */
[----:B------:R-:W-:-:S05]  /*3700*/  IMAD.IADD R43, R43, 0x1, R23 ;  /* 0x000000012b2b7824 */ /* 0x000fca00078e0217 */
[----:B------:R-:W-:Y:S02]  /*3710*/  LOP3.LUT R5, R43, 0xffff, RZ, 0xc0, !PT ;  /* 0x0000ffff2b057812 */ /* 0x000fe400078ec0ff */
[----:B------:R-:W-:Y:S05]  /*3720*/  CALL.REL.NOINC `($__internal_3_$__cuda_sm20_div_u16) ;  /* 0x0000001c00787944 */ /* 0x000fea0003c00000 */
[C---:B------:R-:W-:Y:S01]  /*3730*/  IMAD.SHL.U32 R2, R20.reuse, 0x8, RZ ;  /* 0x0000000814027824 */ /* 0x040fe200078e00ff */
[----:B------:R-:W-:Y:S02]  /*3740*/  SHF.R.U32.HI R4, RZ, 0x1, R20 ;  /* 0x00000001ff047819 */ /* 0x000fe40000011614 */
[----:B------:R-:W-:Y:S02]  /*3750*/  LOP3.LUT R35, R20, 0x1, RZ, 0xc0, !PT ;  /* 0x0000000114237812 */ /* 0x000fe400078ec0ff */
[----:B------:R-:W-:Y:S02]  /*3760*/  LOP3.LUT R2, R2, 0x8, RZ, 0xc0, !PT ;  /* 0x0000000802027812 */ /* 0x000fe400078ec0ff */
[----:B------:R-:W-:Y:S01]  /*3770*/  LOP3.LUT R4, R4, 0x1, RZ, 0xc0, !PT ;  /* 0x0000000104047812 */ /* 0x000fe200078ec0ff */
[----:B------:R-:W-:Y:S02]  /*3780*/  IMAD R35, R35, 0xc0, RZ ;  /* 0x000000c023237824 */ /* 0x000fe400078e02ff */
[----:B------:R-:W-:-:S02]  /*3790*/  IMAD.IADD R2, R0, 0x1, R2 ;  /* 0x0000000100027824 */ /* 0x000fc400078e0202 */
[----:B------:R-:W-:-:S04]  /*37a0*/  IMAD.U32 R4, R4, -0x80000000, RZ ;  /* 0x8000000004047824 */ /* 0x000fc800078e00ff */
[----:B------:R-:W1:Y:S02]  /*37b0*/  SYNCS.PHASECHK.TRANS64.TRYWAIT P1, [R2+URZ+0x31860], R4 ;  /* 0x03186004020075a7 */ /* 0x000e6400080211ff */
[----:B-1----:R-:W-:Y:S05]  /*37c0*/  @!P1 BRA `(.L_x_44) ;  /* 0x0000001c00149947 */ /* 0x002fea0003800000 */
.L_x_83:
[----:B------:R-:W-:Y:S01]  /*37d0*/  NOP ;  /* 0x0000000000007918 */ /* 0x000fe20000000000 */
[----:B------:R-:W-:Y:S05]  /*37e0*/  @P2 BRA `(.L_x_45) ;  /* 0x0000000000042947 */ /* 0x000fea0003800000 */
[----:B------:R-:W-:-:S04]  /*37f0*/  DEPBAR.LE SB0, 0x1 ;  /* 0x000080400000791a */ /* 0x000fc80000000000 */
.L_x_45:
[----:B------:R-:W-:Y:S05]  /*3800*/  WARPSYNC.ALL ;  /* 0x0000000000007948 */ /* 0x000fea0003800000 */
[----:B------:R-:W-:Y:S01]  /*3810*/  NOP ;  /* 0x0000000000007918 */ /* 0x000fe20000000000 */
[----:B------:R-:W-:Y:S01]  /*3820*/  BAR.SYNC.DEFER_BLOCKING 0x8, 0x80 ;  /* 0x0202000000007b1d */ /* 0x000fe20000010000 */
[----:B------:R-:W-:Y:S01]  /*3830*/  R2UR UR5, R35 ;  /* 0x00000000230572ca */ /* 0x000fe200000e0000 */
[----:B------:R-:W-:Y:S01]  /*3840*/  IMAD R42, R21, 0x4000, R32 ;  /* 0x00004000152a7824 */ /* 0x000fe200078e0220 */
[----:B------:R-:W-:Y:S02]  /*3850*/  R2UR UR4, R35 ;  /* 0x00000000230472ca */ /* 0x000fe400000e0000 */
[----:B------:R-:W-:-:S02]  /*3860*/  PRMT R44, R44, 0x9910, RZ ;  /* 0x000099102c2c7816 */ /* 0x000fc400000000ff */
[----:B------:R-:W-:-:S07]  /*3870*/  ISETP.NE.AND P1, PT, R3, RZ, PT ;  /* 0x000000ff0300720c */ /* 0x000fce0003f25270 */
[----:B------:R-:W2:Y:S01]  /*3880*/  LDTM.x8 R12, tmem[UR5] ;  /* 0x00000005000c79ee */ /* 0x000ea200081c0000 */
[C---:B------:R-:W-:Y:S01]  /*3890*/  R2UR UR5, R35.reuse ;  /* 0x00000000230572ca */ /* 0x040fe200000e0000 */
[----:B------:R-:W-:Y:S01]  /*38a0*/  NOP ;  /* 0x0000000000007918 */ /* 0x000fe20000000000 */
[----:B-12---:R-:W1:Y:S01]  /*38b0*/  LDTM.x8 R4, tmem[UR4+0x8] ;  /* 0x00000804000479ee */ /* 0x006e6200081c0000 */
[----:B------:R-:W-:Y:S02]  /*38c0*/  R2UR UR4, R35 ;  /* 0x00000000230472ca */ /* 0x000fe400000e0000 */
[----:B------:R-:W-:Y:S02]  /*38d0*/  F2FP.BF16.F32.PACK_AB R12, R13, R12 ;  /* 0x0000000c0d0c723e */ /* 0x000fe400000010ff */
[----:B------:R-:W-:Y:S02]  /*38e0*/  F2FP.BF16.F32.PACK_AB R13, R15, R14 ;  /* 0x0000000e0f0d723e */ /* 0x000fe400000010ff */
[----:B------:R-:W-:-:S02]  /*38f0*/  F2FP.BF16.F32.PACK_AB R14, R17, R16 ;  /* 0x00000010110e723e */ /* 0x000fc400000010ff */
[----:B------:R-:W-:Y:S02]  /*3900*/  F2FP.BF16.F32.PACK_AB R15, R19, R18 ;  /* 0x00000012130f723e */ /* 0x000fe400000010ff */
[----:B------:R-:W-:Y:S02]  /*3910*/  IADD3 R16, PT, PT, R0, R42, R31 ;  /* 0x0000002a00107210 */ /* 0x000fe40007ffe01f */
[----:B-1----:R-:W-:Y:S02]  /*3920*/  F2FP.BF16.F32.PACK_AB R4, R5, R4 ;  /* 0x000000040504723e */ /* 0x002fe400000010ff */
[----:B------:R-:W-:Y:S01]  /*3930*/  F2FP.BF16.F32.PACK_AB R5, R7, R6 ;  /* 0x000000060705723e */ /* 0x000fe200000010ff */
[----:B------:R1:W-:Y:S01]  /*3940*/  STS.128 [R16], R12 ;  /* 0x0000000c10007388 */ /* 0x0003e20000000c00 */
[----:B------:R-:W-:Y:S01]  /*3950*/  F2FP.BF16.F32.PACK_AB R6, R9, R8 ;  /* 0x000000080906723e */ /* 0x000fe200000010ff */
[----:B------:R-:W-:Y:S01]  /*3960*/  NOP ;  /* 0x0000000000007918 */ /* 0x000fe20000000000 */
[----:B------:R-:W-:-:S02]  /*3970*/  F2FP.BF16.F32.PACK_AB R7, R11, R10 ;  /* 0x0000000a0b07723e */ /* 0x000fc400000010ff */
[----:B------:R-:W-:-:S05]  /*3980*/  IADD3 R8, PT, PT, R0, R42, R30 ;  /* 0x0000002a00087210 */ /* 0x000fca0007ffe01e */
[----:B------:R2:W-:Y:S01]  /*3990*/  STS.128 [R8], R4 ;  /* 0x0000000408007388 */ /* 0x0005e20000000c00 */
[----:B-1----:R-:W2:Y:S01]  /*39a0*/  LDTM.x8 R12, tmem[UR5+0x10] ;  /* 0x00001005000c79ee */ /* 0x002ea200081c0000 */
[----:B------:R-:W-:Y:S01]  /*39b0*/  NOP ;  /* 0x0000000000007918 */ /* 0x000fe20000000000 */
[C---:B------:R-:W-:Y:S01]  /*39c0*/  R2UR UR5, R35.reuse ;  /* 0x00000000230572ca */ /* 0x040fe200000e0000 */
[----:B--2---:R-:W1:Y:S01]  /*39d0*/  LDTM.x8 R4, tmem[UR4+0x18] ;  /* 0x00001804000479ee */ /* 0x004e6200081c0000 */
        /* <DEDUP_REMOVED lines=23> */
[----:B-1----:R-:W-:Y:S02]  /*3b50*/  F2FP.BF16.F32.PACK_AB R36, R5, R4 ;  /* 0x000000040524723e */ /* 0x002fe400000010ff */
[C---:B------:R-:W-:Y:S02]  /*3b60*/  IADD3 R4, PT, PT, R0.reuse, R42, R27 ;  /* 0x0000002a00047210 */ /* 0x040fe40007ffe01b */
[----:B------:R-:W-:Y:S02]  /*3b70*/  F2FP.BF16.F32.PACK_AB R37, R7, R6 ;  /* 0x000000060725723e */ /* 0x000fe400000010ff */
[----:B------:R-:W-:Y:S01]  /*3b80*/  F2FP.BF16.F32.PACK_AB R38, R9, R8 ;  /* 0x000000080926723e */ /* 0x000fe200000010ff */
[----:B------:R1:W-:Y:S01]  /*3b90*/  STS.128 [R4], R12 ;  /* 0x0000000c04007388 */ /* 0x0003e20000000c00 */
[----:B------:R-:W-:Y:S01]  /*3ba0*/  F2FP.BF16.F32.PACK_AB R39, R11, R10 ;  /* 0x0000000a0b27723e */ /* 0x000fe200000010ff */
[----:B------:R-:W-:Y:S01]  /*3bb0*/  NOP ;  /* 0x0000000000007918 */ /* 0x000fe20000000000 */
[----:B------:R-:W-:-:S05]  /*3bc0*/  IADD3 R5, PT, PT, R0, R42, R26 ;  /* 0x0000002a00057210 */ /* 0x000fca0007ffe01a */
[----:B------:R2:W-:Y:S01]  /*3bd0*/  STS.128 [R5], R36 ;  /* 0x0000002405007388 */ /* 0x0005e20000000c00 */
[----:B-1----:R-:W2:Y:S01]  /*3be0*/  LDTM.x8 R12, tmem[UR5+0x30] ;  /* 0x00003005000c79ee */ /* 0x002ea200081c0000 */
[----:B------:R-:W-:Y:S01]  /*3bf0*/  NOP ;  /* 0x0000000000007918 */ /* 0x000fe20000000000 */
[----:B--2---:R-:W1:Y:S01]  /*3c00*/  LDTM.x8 R4, tmem[UR4+0x38] ;  /* 0x00003804000479ee */ /* 0x004e6200081c0000 */
[----:B------:R-:W-:Y:S01]  /*3c10*/  PRMT R36, R41, 0x9910, RZ ;  /* 0x0000991029247816 */ /* 0x000fe200000000ff */
[----:B------:R-:W-:-:S04]  /*3c20*/  IMAD.MOV.U32 R37, RZ, RZ, R44 ;  /* 0x000000ffff257224 */ /* 0x000fc800078e002c */
[----:B------:R-:W-:Y:S01]  /*3c30*/  IMAD R36, R36, R37, RZ ;  /* 0x0000002524247224 */ /* 0x000fe200078e02ff */
[----:B------:R-:W-:-:S03]  /*3c40*/  LOP3.LUT R37, R41, 0xffff, RZ, 0xc0, !PT ;  /* 0x0000ffff29257812 */ /* 0x000fc600078ec0ff */
[----:B------:R-:W-:Y:S02]  /*3c50*/  IMAD.MOV R36, RZ, RZ, -R36 ;  /* 0x000000ffff247224 */ /* 0x000fe400078e0a24 */
[----:B------:R-:W-:-:S03]  /*3c60*/  IMAD R37, R37, 0xc0, RZ ;  /* 0x000000c025257824 */ /* 0x000fc600078e02ff */
[----:B------:R-:W-:Y:S02]  /*3c70*/  PRMT R36, R36, 0x7710, RZ ;  /* 0x0000771024247816 */ /* 0x000fe400000000ff */
[----:B------:R-:W-:Y:S02]  /*3c80*/  F2FP.BF16.F32.PACK_AB R12, R13, R12 ;  /* 0x0000000c0d0c723e */ /* 0x000fe400000010ff */
[----:B------:R-:W-:Y:S01]  /*3c90*/  F2FP.BF16.F32.PACK_AB R13, R15, R14 ;  /* 0x0000000e0f0d723e */ /* 0x000fe200000010ff */
[----:B------:R-:W-:Y:S01]  /*3ca0*/  IMAD.IADD R43, R43, 0x1, R36 ;  /* 0x000000012b2b7824 */ /* 0x000fe200078e0224 */
[----:B------:R-:W-:Y:S02]  /*3cb0*/  F2FP.BF16.F32.PACK_AB R14, R17, R16 ;  /* 0x00000010110e723e */ /* 0x000fe400000010ff */
[----:B------:R-:W-:Y:S02]  /*3cc0*/  F2FP.BF16.F32.PACK_AB R15, R19, R18 ;  /* 0x00000012130f723e */ /* 0x000fe400000010ff */
[----:B-1----:R-:W-:-:S02]  /*3cd0*/  F2FP.BF16.F32.PACK_AB R4, R5, R4 ;  /* 0x000000040504723e */ /* 0x002fc400000010ff */
[----:B------:R-:W-:Y:S02]  /*3ce0*/  F2FP.BF16.F32.PACK_AB R5, R7, R6 ;  /* 0x000000060705723e */ /* 0x000fe400000010ff */
[----:B------:R-:W-:Y:S02]  /*3cf0*/  F2FP.BF16.F32.PACK_AB R6, R9, R8 ;  /* 0x000000080906723e */ /* 0x000fe400000010ff */
[C---:B------:R-:W-:Y:S02]  /*3d00*/  IADD3 R8, PT, PT, R0.reuse, R42, R25 ;  /* 0x0000002a00087210 */ /* 0x040fe40007ffe019 */
[----:B------:R-:W-:Y:S02]  /*3d10*/  F2FP.BF16.F32.PACK_AB R7, R11, R10 ;  /* 0x0000000a0b07723e */ /* 0x000fe400000010ff */
[----:B------:R-:W-:Y:S01]  /*3d20*/  IADD3 R42, PT, PT, R0, R42, R24 ;  /* 0x0000002a002a7210 */ /* 0x000fe20007ffe018 */
[----:B------:R1:W-:Y:S01]  /*3d30*/  STS.128 [R8], R12 ;  /* 0x0000000c08007388 */ /* 0x0003e20000000c00 */
[----:B------:R-:W-:Y:S01]  /*3d40*/  NOP ;  /* 0x0000000000007918 */ /* 0x000fe20000000000 */
[----:B------:R-:W-:-:S02]  /*3d50*/  LOP3.LUT R43, R43, 0xffff, RZ, 0xc0, !PT ;  /* 0x0000ffff2b2b7812 */ /* 0x000fc400078ec0ff */
[----:B------:R1:W-:Y:S03]  /*3d60*/  STS.128 [R42], R4 ;  /* 0x000000042a007388 */ /* 0x0003e60000000c00 */
[----:B------:R-:W-:Y:S01]  /*3d70*/  IMAD R38, R40, 0x10, R43 ;  /* 0x0000001028267824 */ /* 0x000fe200078e022b */
[----:B------:R2:W-:Y:S06]  /*3d80*/  MEMBAR.ALL.CTA ;  /* 0x0000000000007992 */ /* 0x0005ec0000008000 */
[----:B--2---:R-:W2:Y:S01]  /*3d90*/  FENCE.VIEW.ASYNC.S ;  /* 0x00000000000073c6 */ /* 0x004ea20000000000 */
[----:B------:R-:W-:Y:S01]  /*3da0*/  IMAD.SHL.U32 R38, R38, 0x80, RZ ;  /* 0x0000008026267824 */ /* 0x000fe200078e00ff */
[----:B--2---:R-:W-:Y:S06]  /*3db0*/  BAR.SYNC.DEFER_BLOCKING 0x8, 0x80 ;  /* 0x0202000000007b1d */ /* 0x004fec0000010000 */
[----:B------:R-:W-:Y:S05]  /*3dc0*/  @P1 BRA `(.L_x_46) ;  /* 0x0000000000381947 */ /* 0x000fea0003800000 */
[----:B------:R-:W-:Y:S01]  /*3dd0*/  ELECT P2, URZ, PT ;  /* 0x0000000000ff782f */ /* 0x000fe20003840000 */
[----:B------:R-:W-:-:S12]  /*3de0*/  BSSY.RECONVERGENT B0, `(.L_x_46) ;  /* 0x000000c000007945 */ /* 0x000fd80003800200 */
[----:B------:R-:W-:Y:S05]  /*3df0*/  @!P2 BRA `(.L_x_47) ;  /* 0x000000000028a947 */ /* 0x000fea0003800000 */
[----:B------:R-:W2:Y:S01]  /*3e00*/  LDCU.64 UR8, c[0x0][0x348] ;  /* 0x00006900ff0877ac */ /* 0x000ea20008000a00 */
[----:B------:R-:W-:Y:S02]  /*3e10*/  R2UR UR7, R21 ;  /* 0x00000000150772ca */ /* 0x000fe400000e0000 */
[----:B------:R-:W-:Y:S02]  /*3e20*/  R2UR UR4, R0 ;  /* 0x00000000000472ca */ /* 0x000fe400000e0000 */
[----:B------:R-:W-:Y:S02]  /*3e30*/  R2UR UR5, R37 ;  /* 0x00000000250572ca */ /* 0x000fe400000e0000 */
[----:B------:R-:W-:-:S09]  /*3e40*/  R2UR UR6, R38 ;  /* 0x00000000260672ca */ /* 0x000fd200000e0000 */
[----:B------:R-:W-:Y:S02]  /*3e50*/  ULEA UR4, UR7, UR4, 0xe ;  /* 0x0000000407047291 */ /* 0x000fe4000f8e70ff */
[----:B--2---:R-:W-:-:S04]  /*3e60*/  UIADD3 UR8, UP0, UPT, UR8, 0x240, URZ ;  /* 0x0000024008087890 */ /* 0x004fc8000ff1e0ff */
[----:B------:R-:W-:-:S09]  /*3e70*/  UIADD3.X UR9, UPT, UPT, URZ, UR9, URZ, UP0, !UPT ;  /* 0x00000009ff097290 */ /* 0x000fd200087fe4ff */
[----:B------:R2:W-:Y:S02]  /*3e80*/  UTMASTG.2D [UR4], [UR8] ;  /* 0x00000004080073b5 */ /* 0x0005e40008008000 */
[----:B--2---:R0:W-:Y:S02]  /*3e90*/  UTMACMDFLUSH ;  /* 0x00000000000079b7 */ /* 0x0041e40000000000 */
.L_x_47:
[----:B------:R-:W-:Y:S05]  /*3ea0*/  BSYNC.RECONVERGENT B0 ;  /* 0x0000000000007941 */ /* 0x000fea0003800200 */
.L_x_46:
[----:B------:R-:W-:Y:S05]  /*3eb0*/  @P1 BRA `(.L_x_48) ;  /* 0x0000000000041947 */ /* 0x000fea0003800000 */
[----:B------:R-:W-:-:S04]  /*3ec0*/  DEPBAR.LE SB0, 0x1 ;  /* 0x000080400000791a */ /* 0x000fc80000000000 */
.L_x_48:
[----:B------:R-:W-:Y:S01]  /*3ed0*/  BAR.SYNC.DEFER_BLOCKING 0x8, 0x80 ;  /* 0x0202000000007b1d */ /* 0x000fe20000010000 */
[C---:B------:R-:W-:Y:S02]  /*3ee0*/  R2UR UR5, R35.reuse ;  /* 0x00000000230572ca */ /* 0x040fe400000e0000 */
[----:B------:R-:W-:Y:S02]  /*3ef0*/  R2UR UR4, R35 ;  /* 0x00000000230472ca */ /* 0x000fe400000e0000 */
[----:B------:R-:W-:-:S04]  /*3f00*/  LOP3.LUT R36, R21, 0x1, RZ, 0xc0, !PT ;  /* 0x0000000115247812 */ /* 0x000fc800078ec0ff */
[----:B------:R-:W-:-:S05]  /*3f10*/  LOP3.LUT R21, R36, 0x1, RZ, 0x3c, !PT ;  /* 0x0000000124157812 */ /* 0x000fca00078e3cff */
[----:B-1----:R-:W1:Y:S01]  /*3f20*/  LDTM.x8 R12, tmem[UR5+0x40] ;  /* 0x00004005000c79ee */ /* 0x002e6200081c0000 */
[----:B------:R-:W-:Y:S01]  /*3f30*/  IMAD R39, R21, 0x4000, R32 ;  /* 0x0000400015277824 */ /* 0x000fe200078e0220 */
[----:B------:R-:W-:Y:S01]  /*3f40*/  NOP ;  /* 0x0000000000007918 */ /* 0x000fe20000000000 */
[----:B-1----:R-:W1:Y:S01]  /*3f50*/  LDTM.x8 R4, tmem[UR4+0x48] ;  /* 0x00004804000479ee */ /* 0x002e6200081c0000 */
[----:B------:R-:W-:Y:S02]  /*3f60*/  F2FP.BF16.F32.PACK_AB R12, R13, R12 ;  /* 0x0000000c0d0c723e */ /* 0x000fe400000010ff */
[----:B------:R-:W-:Y:S02]  /*3f70*/  F2FP.BF16.F32.PACK_AB R13, R15, R14 ;  /* 0x0000000e0f0d723e */ /* 0x000fe400000010ff */
[----:B------:R-:W-:Y:S02]  /*3f80*/  F2FP.BF16.F32.PACK_AB R14, R17, R16 ;  /* 0x00000010110e723e */ /* 0x000fe400000010ff */
[----:B------:R-:W-:-:S02]  /*3f90*/  F2FP.BF16.F32.PACK_AB R15, R19, R18 ;  /* 0x00000012130f723e */ /* 0x000fc400000010ff */
[CC--:B------:R-:W-:Y:S02]  /*3fa0*/  IADD3 R16, PT, PT, R0.reuse, R39.reuse, R31 ;  /* 0x0000002700107210 */ /* 0x0c0fe40007ffe01f */
[----:B-1----:R-:W-:Y:S02]  /*3fb0*/  F2FP.BF16.F32.PACK_AB R4, R5, R4 ;  /* 0x000000040504723e */ /* 0x002fe400000010ff */
[----:B------:R-:W-:Y:S01]  /*3fc0*/  F2FP.BF16.F32.PACK_AB R5, R7, R6 ;  /* 0x000000060705723e */ /* 0x000fe200000010ff */
[----:B------:R1:W-:Y:S01]  /*3fd0*/  STS.128 [R16], R12 ;  /* 0x0000000c10007388 */ /* 0x0003e20000000c00 */
[----:B------:R-:W-:Y:S01]  /*3fe0*/  F2FP.BF16.F32.PACK_AB R6, R9, R8 ;  /* 0x000000080906723e */ /* 0x000fe200000010ff */
[----:B------:R-:W-:Y:S01]  /*3ff0*/  NOP ;  /* 0x0000000000007918 */ /* 0x000fe20000000000 */
[----:B------:R-:W-:Y:S02]  /*4000*/  F2FP.BF16.F32.PACK_AB R7, R11, R10 ;  /* 0x0000000a0b07723e */ /* 0x000fe400000010ff */
[----:B------:R-:W-:-:S05]  /*4010*/  IADD3 R8, PT, PT, R0, R39, R30 ;  /* 0x0000002700087210 */ /* 0x000fca0007ffe01e */
[----:B------:R2:W-:Y:S01]  /*4020*/  STS.128 [R8], R4 ;  /* 0x0000000408007388 */ /* 0x0005e20000000c00 */
[----:B-1----:R-:W2:Y:S01]  /*4030*/  LDTM.x8 R12, tmem[UR5+0x50] ;  /* 0x00005005000c79ee */ /* 0x002ea200081c0000 */
[----:B------:R-:W-:Y:S01]  /*4040*/  NOP ;  /* 0x0000000000007918 */ /* 0x000fe20000000000 */
[----:B--2---:R-:W1:Y:S01]  /*4050*/  LDTM.x8 R4, tmem[UR4+0x58] ;  /* 0x00005804000479ee */ /* 0x004e6200081c0000 */
        /* <DEDUP_REMOVED lines=36> */
[----:B-1----:R-:W-:Y:S02]  /*42a0*/  F2FP.BF16.F32.PACK_AB R4, R5, R4 ;  /* 0x000000040504723e */ /* 0x002fe400000010ff */
[----:B------:R-:W-:Y:S02]  /*42b0*/  F2FP.BF16.F32.PACK_AB R5, R7, R6 ;  /* 0x000000060705723e */ /* 0x000fe400000010ff */
[----:B------:R-:W-:Y:S02]  /*42c0*/  F2FP.BF16.F32.PACK_AB R6, R9, R8 ;  /* 0x000000080906723e */ /* 0x000fe400000010ff */
[CC--:B------:R-:W-:Y:S02]  /*42d0*/  IADD3 R8, PT, PT, R0.reuse, R39.reuse, R25 ;  /* 0x0000002700087210 */ /* 0x0c0fe40007ffe019 */
[----:B------:R-:W-:Y:S02]  /*42e0*/  F2FP.BF16.F32.PACK_AB R7, R11, R10 ;  /* 0x0000000a0b07723e */ /* 0x000fe400000010ff */
[----:B------:R-:W-:Y:S01]  /*42f0*/  IADD3 R39, PT, PT, R0, R39, R24 ;  /* 0x0000002700277210 */ /* 0x000fe20007ffe018 */
[----:B------:R1:W-:Y:S01]  /*4300*/  STS.128 [R8], R40 ;  /* 0x0000002808007388 */ /* 0x0003e20000000c00 */
[----:B------:R-:W-:-:S03]  /*4310*/  NOP ;  /* 0x0000000000007918 */ /* 0x000fc60000000000 */
[----:B------:R1:W-:Y:S01]  /*4320*/  STS.128 [R39], R4 ;  /* 0x0000000427007388 */ /* 0x0003e20000000c00 */
[----:B------:R2:W-:Y:S06]  /*4330*/  MEMBAR.ALL.CTA ;  /* 0x0000000000007992 */ /* 0x0005ec0000008000 */
[----:B--2---:R-:W2:Y:S02]  /*4340*/  FENCE.VIEW.ASYNC.S ;  /* 0x00000000000073c6 */ /* 0x004ea40000000000 */
        /* <DEDUP_REMOVED lines=11> */
[----:B--2---:R-:W-:Y:S02]  /*4400*/  UIADD3 UR8, UP0, UPT, UR8, 0x240, URZ ;  /* 0x0000024008087890 */ /* 0x004fe4000ff1e0ff */
[----:B------:R-:W-:Y:S02]  /*4410*/  UIADD3 UR5, UPT, UPT, UR5, 0x40, URZ ;  /* 0x0000004005057890 */ /* 0x000fe4000fffe0ff */
[----:B------:R-:W-:-:S09]  /*4420*/  UIADD3.X UR9, UPT, UPT, URZ, UR9, URZ, UP0, !UPT ;  /* 0x00000009ff097290 */ /* 0x000fd200087fe4ff */
[----:B------:R2:W-:Y:S02]  /*4430*/  UTMASTG.2D [UR4], [UR8] ;  /* 0x00000004080073b5 */ /* 0x0005e40008008000 */
[----:B--2---:R0:W-:Y:S02]  /*4440*/  UTMACMDFLUSH ;  /* 0x00000000000079b7 */ /* 0x0041e40000000000 */
.L_x_51:
[----:B------:R-:W-:Y:S05]  /*4450*/  BSYNC.RECONVERGENT B0 ;  /* 0x0000000000007941 */ /* 0x000fea0003800200 */
.L_x_50:
[----:B------:R-:W-:-:S04]  /*4460*/  DEPBAR.LE SB0, 0x1 ;  /* 0x000080400000791a */ /* 0x000fc80000000000 */
.L_x_49:
[----:B------:R-:W-:Y:S01]  /*4470*/  BAR.SYNC.DEFER_BLOCKING 0x8, 0x80 ;  /* 0x0202000000007b1d */ /* 0x000fe20000010000 */
[C---:B------:R-:W-:Y:S01]  /*4480*/  R2UR UR5, R35.reuse ;  /* 0x00000000230572ca */ /* 0x040fe200000e0000 */
[----:B-1----:R-:W-:Y:S01]  /*4490*/  IMAD R39, R36, 0x4000, R32 ;  /* 0x0000400024277824 */ /* 0x002fe200078e0220 */
[----:B------:R-:W-:Y:S01]  /*44a0*/  R2UR UR4, R35 ;  /* 0x00000000230472ca */ /* 0x000fe200000e0000 */
[----:B------:R-:W-:-:S05]  /*44b0*/  VIADD R2, R2, 0x31870 ;  /* 0x0003187002027836 */ /* 0x000fca0000000000 */
[----:B------:R-:W-:-:S05]  /*44c0*/  PRMT R2, RZ, 0x654, R2 ;  /* 0x00000654ff027816 */ /* 0x000fca0000000002 */
[----:B------:R-:W1:Y:S01]  /*44d0*/  LDTM.x8 R12, tmem[UR5+0x80] ;  /* 0x00008005000c79ee */ /* 0x000e6200081c0000 */
[----:B------:R-:W-:Y:S01]  /*44e0*/  NOP ;  /* 0x0000000000007918 */ /* 0x000fe20000000000 */
[----:B-1----:R-:W1:Y:S01]  /*44f0*/  LDTM.x8 R4, tmem[UR4+0x88] ;  /* 0x00008804000479ee */ /* 0x002e6200081c0000 */
[----:B------:R-:W-:Y:S02]  /*4500*/  F2FP.BF16.F32.PACK_AB R12, R13, R12 ;  /* 0x0000000c0d0c723e */ /* 0x000fe400000010ff */
[----:B------:R-:W-:Y:S02]  /*4510*/  F2FP.BF16.F32.PACK_AB R13, R15, R14 ;  /* 0x0000000e0f0d723e */ /* 0x000fe400000010ff */
[----:B------:R-:W-:Y:S02]  /*4520*/  F2FP.BF16.F32.PACK_AB R14, R17, R16 ;  /* 0x00000010110e723e */ /* 0x000fe400000010ff */
[----:B------:R-:W-:Y:S02]  /*4530*/  F2FP.BF16.F32.PACK_AB R15, R19, R18 ;  /* 0x00000012130f723e */ /* 0x000fe400000010ff */
[----:B------:R-:W-:-:S02]  /*4540*/  IADD3 R16, PT, PT, R0, R39, R31 ;  /* 0x0000002700107210 */ /* 0x000fc40007ffe01f */
        /* <DEDUP_REMOVED lines=56> */
[----:B------:R-:W-:Y:S01]  /*48d0*/  NOP ;  /* 0x0000000000007918 */ /* 0x000fe20000000000 */
[----:B------:R1:W-:Y:S01]  /*48e0*/  SYNCS.ARRIVE.TRANS64.RED.A1T0 RZ, [R2+URZ], RZ ;  /* 0x000000ff02ff79a7 */ /* 0x0003e200081004ff */
        /* <DEDUP_REMOVED lines=18> */
.L_x_53:
[----:B------:R-:W-:Y:S05]  /*4a10*/  BSYNC.RECONVERGENT B0 ;  /* 0x0000000000007941 */ /* 0x000fea0003800200 */
.L_x_52:
[----:B------:R-:W-:Y:S02]  /*4a20*/  IADD3 R23, PT, PT, R23, 0x85, RZ ;  /* 0x0000008517177810 */ /* 0x000fe40007ffe0ff */
[----:B------:R-:W-:Y:S01]  /*4a30*/  IADD3 R33, PT, PT, R33, 0x85, RZ ;  /* 0x0000008521217810 */ /* 0x000fe20007ffe0ff */
[----:B------:R-:W-:Y:S06]  /*4a40*/  @P0 BRA `(.L_x_54) ;  /* 0xffffffe800f00947 */ /* 0x000fec000383ffff */
.L_x_43:
[----:B------:R-:W-:-:S13]  /*4a50*/  ISETP.NE.AND P0, PT, R3, 0x3, PT ;  /* 0x000000030300780c */ /* 0x000fda0003f05270 */
[----:B------:R-:W-:Y:S05]  /*4a60*/  @P0 EXIT ;  /* 0x000000000000094d */ /* 0x000fea0003800000 */
[----:B------:R-:W-:Y:S05]  /*4a70*/  WARPSYNC.ALL ;  /* 0x0000000000007948 */ /* 0x000fea0003800000 */
[----:B------:R-:W-:Y:S01]  /*4a80*/  NOP ;  /* 0x0000000000007918 */ /* 0x000fe20000000000 */
[----:B------:R-:W2:Y:S01]  /*4a90*/  S2UR UR5, SR_CgaCtaId ;  /* 0x00000000000579c3 */ /* 0x000ea20000008800 */
[----:B------:R-:W-:Y:S02]  /*4aa0*/  UMOV UR4, 0x50 ;  /* 0x0000005000047882 */ /* 0x000fe40000000000 */
[----:B--2---:R-:W-:-:S09]  /*4ab0*/  ULEA UR5, UR5, UR4, 0x18 ;  /* 0x0000000405057291 */ /* 0x004fd2000f8ec0ff */
[----:B-1----:R-:W1:Y:S02]  /*4ac0*/  LDS R2, [UR5] ;  /* 0x00000005ff027984 */ /* 0x002e640008000800 */
[----:B-1----:R-:W-:-:S04]  /*4ad0*/  LOP3.LUT R0, R2, 0xffff, RZ, 0xc0, !PT ;  /* 0x0000ffff02007812 */ /* 0x002fc800078ec0ff */
[----:B------:R-:W-:-:S13]  /*4ae0*/  ISETP.NE.AND P0, PT, R0, 0xffff, PT ;  /* 0x0000ffff0000780c */ /* 0x000fda0003f05270 */
[----:B------:R-:W-:Y:S05]  /*4af0*/  @P0 BRA `(.L_x_55) ;  /* 0x0000000000480947 */ /* 0x000fea0003800000 */
[----:B------:R-:W-:-:S04]  /*4b00*/  SHF.R.U32.HI R0, RZ, 0x10, R2 ;  /* 0x00000010ff007819 */ /* 0x000fc80000011602 */
[----:B------:R-:W-:-:S04]  /*4b10*/  LOP3.LUT R0, R0, 0x1, RZ, 0xc0, !PT ;  /* 0x0000000100007812 */ /* 0x000fc800078ec0ff */
[----:B------:R-:W-:-:S13]  /*4b20*/  ISETP.NE.AND P0, PT, R0, 0x1, PT ;  /* 0x000000010000780c */ /* 0x000fda0003f05270 */
[----:B------:R-:W-:Y:S05]  /*4b30*/  @P0 BRA `(.L_x_56) ;  /* 0x00000000002c0947 */ /* 0x000fea0003800000 */
[----:B------:R-:W1:Y:S01]  /*4b40*/  S2R R0, SR_LANEID ;  /* 0x0000000000007919 */ /* 0x000e620000000000 */
[----:B------:R-:W-:Y:S01]  /*4b50*/  IMAD.MOV.U32 R2, RZ, RZ, -0x20000 ;  /* 0xfffe0000ff027424 */ /* 0x000fe200078e00ff */
[----:B------:R-:W-:Y:S02]  /*4b60*/  VOTEU.ANY UR6, UPT, PT ;  /* 0x0000000000067886 */ /* 0x000fe400038e0100 */
[----:B------:R-:W-:Y:S01]  /*4b70*/  UFLO.U32 UR6, UR6 ;  /* 0x00000006000672bd */ /* 0x000fe200080e0000 */
[----:B------:R-:W2:Y:S05]  /*4b80*/  REDUX UR4, R2 ;  /* 0x00000000020473c4 */ /* 0x000eaa0000000000 */
[----:B-1----:R-:W-:-:S02]  /*4b90*/  ISETP.EQ.U32.AND P0, PT, R0, UR6, PT ;  /* 0x0000000600007c0c */ /* 0x002fc4000bf02070 */
[----:B--2---:R-:W-:Y:S01]  /*4ba0*/  MOV R0, UR4 ;  /* 0x0000000400007c02 */ /* 0x004fe20008000f00 */
[----:B------:R-:W-:-:S05]  /*4bb0*/  UMOV UR4, 0xfffe0000 ;  /* 0xfffe000000047882 */ /* 0x000fca0000000000 */
[----:B------:R1:W-:Y:S05]  /*4bc0*/  UTCATOMSWS.AND URZ, UR4 ;  /* 0x0000000400ff79e3 */ /* 0x0003ea0008000000 */
[----:B------:R1:W-:Y:S01]  /*4bd0*/  @P0 ATOMS.AND RZ, [UR5], R0 ;  /* 0x00000000ffff098c */ /* 0x0003e2000a800005 */
[----:B------:R-:W-:Y:S05]  /*4be0*/  BRA `(.L_x_57) ;  /* 0x0000000000147947 */ /* 0x000fea0003800000 */
.L_x_56:
[----:B------:R-:W-:Y:S02]  /*4bf0*/  MOV R2, 0x4c10 ;  /* 0x00004c1000027802 */ /* 0x000fe40000000f00 */
[----:B------:R-:W-:Y:S05]  /*4c00*/  CALL.REL.NOINC `($__internal_0_$__cuda_sm10x_tcgen05_guardrail_trap_col_being_dealloced_not_returned_by_alloc) ;  /* 0x00000008001c7944 */ /* 0x000fea0003c00000 */
[----:B------:R-:W-:Y:S05]  /*4c10*/  BRA `(.L_x_57) ;  /* 0x0000000000087947 */ /* 0x000fea0003800000 */
.L_x_55:
[----:B------:R-:W-:Y:S02]  /*4c20*/  MOV R2, 0x4c40 ;  /* 0x00004c4000027802 */ /* 0x000fe40000000f00 */
[----:B------:R-:W-:Y:S05]  /*4c30*/  CALL.REL.NOINC `($__internal_2_$__cuda_sm10x_tcgen05_guardrail_trap_unallocated_columns_being_dealloced) ;  /* 0x0000000800287944 */ /* 0x000fea0003c00000 */
.L_x_57:
[----:B------:R-:W-:Y:S01]  /*4c40*/  NOP ;  /* 0x0000000000007918 */ /* 0x000fe20000000000 */
[----:B-1----:R-:W-:Y:S05]  /*4c50*/  EXIT ;  /* 0x000000000000794d */ /* 0x002fea0003800000 */
.L_x_14:
[----:B------:R-:W-:-:S07]  /*4c60*/  MOV R5, R4 ;  /* 0x0000000400057202 */ /* 0x000fce0000000f00 */
.L_x_58:
[----:B-1----:R1:W2:Y:S02]  /*4c70*/  SYNCS.PHASECHK.TRANS64.TRYWAIT P0, [R2+URZ+0x31800], R5 ;  /* 0x03180005020075a7 */ /* 0x0022a400080011ff */
[----:B--2---:R-:W-:Y:S05]  /*4c80*/  @!P0 NANOSLEEP.SYNCS 0x989680 ;  /* 0x009896800000895d */ /* 0x004fea0003900000 */
[----:B------:R-:W2:Y:S02]  /*4c90*/  @!P0 SYNCS.PHASECHK.TRANS64 P0, [R2+URZ+0x31800], R5 ;  /* 0x03180005020085a7 */ /* 0x000ea400080010ff */
[----:B--2---:R-:W-:Y:S05]  /*4ca0*/  @!P0 BRA `(.L_x_58) ;  /* 0xfffffffc00f08947 */ /* 0x004fea000383ffff */
[----:B------:R-:W-:Y:S05]  /*4cb0*/  BRA `(.L_x_59) ;  /* 0xffffffbc00607947 */ /* 0x000fea000383ffff */
.L_x_18:
[----:B------:R-:W-:Y:S02]  /*4cc0*/  MOV R10, UR10 ;  /* 0x0000000a000a7c02 */ /* 0x000fe40008000f00 */
[----:B------:R-:W-:Y:S02]  /*4cd0*/  MOV R11, UR10 ;  /* 0x0000000a000b7c02 */ /* 0x000fe40008000f00 */
[----:B------:R-:W-:-:S07]  /*4ce0*/  MOV R0, UR9 ;  /* 0x0000000900007c02 */ /* 0x000fce0008000f00 */
.L_x_60:
[----:B-1----:R1:W2:Y:S02]  /*4cf0*/  SYNCS.PHASECHK.TRANS64.TRYWAIT P0, [R0+URZ+0x31870], R11 ;  /* 0x0318700b000075a7 */ /* 0x0022a400080011ff */
[----:B--2---:R-:W-:Y:S05]  /*4d00*/  @!P0 NANOSLEEP.SYNCS 0x989680 ;  /* 0x009896800000895d */ /* 0x004fea0003900000 */
[----:B------:R-:W2:Y:S02]  /*4d10*/  @!P0 SYNCS.PHASECHK.TRANS64 P0, [R0+URZ+0x31870], R11 ;  /* 0x0318700b000085a7 */ /* 0x000ea400080010ff */
[----:B--2---:R-:W-:Y:S05]  /*4d20*/  @!P0 BRA `(.L_x_60) ;  /* 0xfffffffc00f08947 */ /* 0x004fea000383ffff */
[----:B------:R-:W-:Y:S05]  /*4d30*/  BRA `(.L_x_61) ;  /* 0xffffffc000f07947 */ /* 0x000fea000383ffff */
.L_x_19:
[----:B------:R-:W-:Y:S02]  /*4d40*/  MOV R2, UR13 ;  /* 0x0000000d00027c02 */ /* 0x000fe40008000f00 */
[----:B------:R-:W-:Y:S07]  /*4d50*/  MOV R10, R11 ;  /* 0x0000000b000a7202 */ /* 0x000fee0000000f00 */
.L_x_62:
[----:B-1----:R1:W2:Y:S02]  /*4d60*/  SYNCS.PHASECHK.TRANS64.TRYWAIT P0, [R2+URZ+0x31840], R11 ;  /* 0x0318400b020075a7 */ /* 0x0022a400080011ff */
[----:B--2---:R-:W-:Y:S05]  /*4d70*/  @!P0 NANOSLEEP.SYNCS 0x989680 ;  /* 0x009896800000895d */ /* 0x004fea0003900000 */
[----:B------:R-:W2:Y:S02]  /*4d80*/  @!P0 SYNCS.PHASECHK.TRANS64 P0, [R2+URZ+0x31840], R11 ;  /* 0x0318400b020085a7 */ /* 0x000ea400080010ff */
[----:B--2---:R-:W-:Y:S05]  /*4d90*/  @!P0 BRA `(.L_x_62) ;  /* 0xfffffffc00f08947 */ /* 0x004fea000383ffff */
[----:B------:R-:W-:Y:S05]  /*4da0*/  BRA `(.L_x_63) ;  /* 0xffffffc000fc7947 */ /* 0x000fea000383ffff */
.L_x_21:
[----:B------:R-:W-:Y:S02]  /*4db0*/  MOV R2, UR9 ;  /* 0x0000000900027c02 */ /* 0x000fe40008000f00 */
[----:B------:R-:W-:Y:S07]  /*4dc0*/  MOV R10, R11 ;  /* 0x0000000b000a7202 */ /* 0x000fee0000000f00 */
.L_x_64:
[----:B-1----:R1:W2:Y:S02]  /*4dd0*/  SYNCS.PHASECHK.TRANS64.TRYWAIT P0, [R2+URZ+0x31840], R11 ;  /* 0x0318400b020075a7 */ /* 0x0022a400080011ff */
[----:B--2---:R-:W-:Y:S05]  /*4de0*/  @!P0 NANOSLEEP.SYNCS 0x989680 ;  /* 0x009896800000895d */ /* 0x004fea0003900000 */
[----:B------:R-:W2:Y:S02]  /*4df0*/  @!P0 SYNCS.PHASECHK.TRANS64 P0, [R2+URZ+0x31840], R11 ;  /* 0x0318400b020085a7 */ /* 0x000ea400080010ff */
[----:B--2---:R-:W-:Y:S05]  /*4e00*/  @!P0 BRA `(.L_x_64) ;  /* 0xfffffffc00f08947 */ /* 0x004fea000383ffff */
[----:B------:R-:W-:Y:S05]  /*4e10*/  BRA `(.L_x_65) ;  /* 0xffffffc400d47947 */ /* 0x000fea000383ffff */
.L_x_25:
[----:B------:R-:W-:Y:S01]  /*4e20*/  HFMA2 R12, -RZ, RZ, -0.0 , 0 ;  /* 0x80000000ff0c7431 */ /* 0x000fe200000001ff */
[----:B-1----:R-:W-:-:S04]  /*4e30*/  MOV R13, 0x80000000 ;  /* 0x80000000000d7802 */ /* 0x002fc80000000f00 */
[----:B------:R1:W2:Y:S03]  /*4e40*/  SYNCS.PHASECHK.TRANS64.TRYWAIT P0, [R0+URZ+0x31820], R13 ;  /* 0x0318200d000075a7 */ /* 0x0002a600080011ff */
[----:B--2---:R-:W-:Y:S05]  /*4e50*/  @!P0 NANOSLEEP.SYNCS 0x989680 ;  /* 0x009896800000895d */ /* 0x004fea0003900000 */
[----:B------:R-:W2:Y:S02]  /*4e60*/  @!P0 SYNCS.PHASECHK.TRANS64 P0, [R0+URZ+0x31820], R13 ;  /* 0x0318200d000085a7 */ /* 0x000ea400080010ff */
[----:B--2---:R-:W-:Y:S05]  /*4e70*/  @!P0 BRA `(.L_x_25) ;  /* 0xfffffffc00e88947 */ /* 0x004fea000383ffff */
[----:B------:R-:W-:Y:S05]  /*4e80*/  BRA `(.L_x_66) ;  /* 0xffffffcc007c7947 */ /* 0x000fea000383ffff */
.L_x_26:
[----:B------:R-:W-:Y:S01]  /*4e90*/  HFMA2 R12, -RZ, RZ, -0.0 , 0 ;  /* 0x80000000ff0c7431 */ /* 0x000fe200000001ff */
[----:B-1----:R-:W-:-:S04]  /*4ea0*/  MOV R13, 0x80000000 ;  /* 0x80000000000d7802 */ /* 0x002fc80000000f00 */
[----:B------:R1:W2:Y:S03]  /*4eb0*/  SYNCS.PHASECHK.TRANS64.TRYWAIT P0, [R0+URZ+0x31828], R13 ;  /* 0x0318280d000075a7 */ /* 0x0002a600080011ff */
[----:B--2---:R-:W-:Y:S05]  /*4ec0*/  @!P0 NANOSLEEP.SYNCS 0x989680 ;  /* 0x009896800000895d */ /* 0x004fea0003900000 */
[----:B------:R-:W2:Y:S02]  /*4ed0*/  @!P0 SYNCS.PHASECHK.TRANS64 P0, [R0+URZ+0x31828], R13 ;  /* 0x0318280d000085a7 */ /* 0x000ea400080010ff */
[----:B--2---:R-:W-:Y:S05]  /*4ee0*/  @!P0 BRA `(.L_x_26) ;  /* 0xfffffffc00e88947 */ /* 0x004fea000383ffff */
[----:B------:R-:W-:Y:S05]  /*4ef0*/  BRA `(.L_x_67) ;  /* 0xffffffcc00f47947 */ /* 0x000fea000383ffff */
.L_x_27:
[----:B------:R-:W-:Y:S01]  /*4f00*/  HFMA2 R12, -RZ, RZ, -0.0 , 0 ;  /* 0x80000000ff0c7431 */ /* 0x000fe200000001ff */
[----:B-1----:R-:W-:-:S04]  /*4f10*/  MOV R13, 0x80000000 ;  /* 0x80000000000d7802 */ /* 0x002fc80000000f00 */
[----:B------:R1:W2:Y:S03]  /*4f20*/  SYNCS.PHASECHK.TRANS64.TRYWAIT P0, [R0+URZ+0x31830], R13 ;  /* 0x0318300d000075a7 */ /* 0x0002a600080011ff */
[----:B--2---:R-:W-:Y:S05]  /*4f30*/  @!P0 NANOSLEEP.SYNCS 0x989680 ;  /* 0x009896800000895d */ /* 0x004fea0003900000 */
[----:B------:R-:W2:Y:S02]  /*4f40*/  @!P0 SYNCS.PHASECHK.TRANS64 P0, [R0+URZ+0x31830], R13 ;  /* 0x0318300d000085a7 */ /* 0x000ea400080010ff */
[----:B--2---:R-:W-:Y:S05]  /*4f50*/  @!P0 BRA `(.L_x_27) ;  /* 0xfffffffc00e88947 */ /* 0x004fea000383ffff */
[----:B------:R-:W-:Y:S05]  /*4f60*/  BRA `(.L_x_68) ;  /* 0xffffffd000347947 */ /* 0x000fea000383ffff */
.L_x_28:
[----:B------:R-:W-:Y:S01]  /*4f70*/  HFMA2 R26, -RZ, RZ, -0.0 , 0 ;  /* 0x80000000ff1a7431 */ /* 0x000fe200000001ff */
[----:B-1----:R-:W-:-:S04]  /*4f80*/  MOV R27, 0x80000000 ;  /* 0x80000000001b7802 */ /* 0x002fc80000000f00 */
[----:B------:R1:W2:Y:S03]  /*4f90*/  SYNCS.PHASECHK.TRANS64.TRYWAIT P0, [R0+URZ+0x31838], R27 ;  /* 0x0318381b000075a7 */ /* 0x0002a600080011ff */
[----:B--2---:R-:W-:Y:S05]  /*4fa0*/  @!P0 NANOSLEEP.SYNCS 0x989680 ;  /* 0x009896800000895d */ /* 0x004fea0003900000 */
[----:B------:R-:W2:Y:S02]  /*4fb0*/  @!P0 SYNCS.PHASECHK.TRANS64 P0, [R0+URZ+0x31838], R27 ;  /* 0x0318381b000085a7 */ /* 0x000ea400080010ff */
[----:B--2---:R-:W-:Y:S05]  /*4fc0*/  @!P0 BRA `(.L_x_28) ;  /* 0xfffffffc00e88947 */ /* 0x004fea000383ffff */
[----:B------:R-:W-:Y:S05]  /*4fd0*/  BRA `(.L_x_69) ;  /* 0xffffffd000707947 */ /* 0x000fea000383ffff */
.L_x_29:
[----:B--2---:R2:W3:Y:S02]  /*4fe0*/  SYNCS.PHASECHK.TRANS64.TRYWAIT P0, [R0+URZ+0x31820], RZ ;  /* 0x031820ff000075a7 */ /* 0x0044e400080011ff */
[----:B---3--:R-:W-:Y:S05]  /*4ff0*/  @!P0 NANOSLEEP.SYNCS 0x989680 ;  /* 0x009896800000895d */ /* 0x008fea0003900000 */
[----:B------:R-:W3:Y:S02]  /*5000*/  @!P0 SYNCS.PHASECHK.TRANS64 P0, [R0+URZ+0x31820], RZ ;  /* 0x031820ff000085a7 */ /* 0x000ee400080010ff */
[----:B---3--:R-:W-:Y:S05]  /*5010*/  @!P0 BRA `(.L_x_29) ;  /* 0xfffffffc00f08947 */ /* 0x008fea000383ffff */
[----:B------:R-:W-:Y:S05]  /*5020*/  BRA `(.L_x_70) ;  /* 0xffffffd000a87947 */ /* 0x000fea000383ffff */
.L_x_30:
[----:B---3--:R3:W4:Y:S02]  /*5030*/  SYNCS.PHASECHK.TRANS64.TRYWAIT P0, [R0+URZ+0x31828], RZ ;  /* 0x031828ff000075a7 */ /* 0x00872400080011ff */
[----:B----4-:R-:W-:Y:S05]  /*5040*/  @!P0 NANOSLEEP.SYNCS 0x989680 ;  /* 0x009896800000895d */ /* 0x010fea0003900000 */
[----:B------:R-:W4:Y:S02]  /*5050*/  @!P0 SYNCS.PHASECHK.TRANS64 P0, [R0+URZ+0x31828], RZ ;  /* 0x031828ff000085a7 */ /* 0x000f2400080010ff */
[----:B----4-:R-:W-:Y:S05]  /*5060*/  @!P0 BRA `(.L_x_30) ;  /* 0xfffffffc00f08947 */ /* 0x010fea000383ffff */
[----:B------:R-:W-:Y:S05]  /*5070*/  BRA `(.L_x_71) ;  /* 0xffffffd400187947 */ /* 0x000fea000383ffff */
.L_x_31:
[----:B----4-:R4:W5:Y:S02]  /*5080*/  SYNCS.PHASECHK.TRANS64.TRYWAIT P0, [R0+URZ+0x31830], RZ ;  /* 0x031830ff000075a7 */ /* 0x01096400080011ff */
[----:B-----5:R-:W-:Y:S05]  /*5090*/  @!P0 NANOSLEEP.SYNCS 0x989680 ;  /* 0x009896800000895d */ /* 0x020fea0003900000 */
[----:B------:R-:W5:Y:S02]  /*50a0*/  @!P0 SYNCS.PHASECHK.TRANS64 P0, [R0+URZ+0x31830], RZ ;  /* 0x031830ff000085a7 */ /* 0x000f6400080010ff */
[----:B-----5:R-:W-:Y:S05]  /*50b0*/  @!P0 BRA `(.L_x_31) ;  /* 0xfffffffc00f08947 */ /* 0x020fea000383ffff */
[----:B------:R-:W-:Y:S05]  /*50c0*/  BRA `(.L_x_72) ;  /* 0xffffffd400507947 */ /* 0x000fea000383ffff */
.L_x_32:
[----:B-1----:R1:W5:Y:S02]  /*50d0*/  SYNCS.PHASECHK.TRANS64.TRYWAIT P0, [R0+URZ+0x31838], RZ ;  /* 0x031838ff000075a7 */ /* 0x00236400080011ff */
[----:B-----5:R-:W-:Y:S05]  /*50e0*/  @!P0 NANOSLEEP.SYNCS 0x989680 ;  /* 0x009896800000895d */ /* 0x020fea0003900000 */
[----:B------:R-:W5:Y:S02]  /*50f0*/  @!P0 SYNCS.PHASECHK.TRANS64 P0, [R0+URZ+0x31838], RZ ;  /* 0x031838ff000085a7 */ /* 0x000f6400080010ff */
[----:B-----5:R-:W-:Y:S05]  /*5100*/  @!P0 BRA `(.L_x_32) ;  /* 0xfffffffc00f08947 */ /* 0x020fea000383ffff */
[----:B------:R-:W-:Y:S05]  /*5110*/  BRA `(.L_x_73) ;  /* 0xffffffd400887947 */ /* 0x000fea000383ffff */
.L_x_33:
[----:B------:R-:W-:Y:S01]  /*5120*/  HFMA2 R26, -RZ, RZ, -0.0 , 0 ;  /* 0x80000000ff1a7431 */ /* 0x000fe200000001ff */
[----:B-1----:R-:W-:-:S04]  /*5130*/  MOV R27, 0x80000000 ;  /* 0x80000000001b7802 */ /* 0x002fc80000000f00 */
[----:B------:R1:W5:Y:S03]  /*5140*/  SYNCS.PHASECHK.TRANS64.TRYWAIT P0, [R0+URZ+0x31820], R27 ;  /* 0x0318201b000075a7 */ /* 0x00036600080011ff */
[----:B-----5:R-:W-:Y:S05]  /*5150*/  @!P0 NANOSLEEP.SYNCS 0x989680 ;  /* 0x009896800000895d */ /* 0x020fea0003900000 */
[----:B------:R-:W5:Y:S02]  /*5160*/  @!P0 SYNCS.PHASECHK.TRANS64 P0, [R0+URZ+0x31820], R27 ;  /* 0x0318201b000085a7 */ /* 0x000f6400080010ff */
[----:B-----5:R-:W-:Y:S05]  /*5170*/  @!P0 BRA `(.L_x_33) ;  /* 0xfffffffc00e88947 */ /* 0x020fea000383ffff */
[----:B------:R-:W-:Y:S05]  /*5180*/  BRA `(.L_x_74) ;  /* 0xffffffd400b87947 */ /* 0x000fea000383ffff */
.L_x_34:
[----:B------:R-:W-:Y:S01]  /*5190*/  HFMA2 R26, -RZ, RZ, -0.0 , 0 ;  /* 0x80000000ff1a7431 */ /* 0x000fe200000001ff */
[----:B-1----:R-:W-:-:S04]  /*51a0*/  MOV R27, 0x80000000 ;  /* 0x80000000001b7802 */ /* 0x002fc80000000f00 */
[----:B------:R1:W5:Y:S03]  /*51b0*/  SYNCS.PHASECHK.TRANS64.TRYWAIT P0, [R0+URZ+0x31828], R27 ;  /* 0x0318281b000075a7 */ /* 0x00036600080011ff */
[----:B-----5:R-:W-:Y:S05]  /*51c0*/  @!P0 NANOSLEEP.SYNCS 0x989680 ;  /* 0x009896800000895d */ /* 0x020fea0003900000 */
[----:B------:R-:W5:Y:S02]  /*51d0*/  @!P0 SYNCS.PHASECHK.TRANS64 P0, [R0+URZ+0x31828], R27 ;  /* 0x0318281b000085a7 */ /* 0x000f6400080010ff */
[----:B-----5:R-:W-:Y:S05]  /*51e0*/  @!P0 BRA `(.L_x_34) ;  /* 0xfffffffc00e88947 */ /* 0x020fea000383ffff */
[----:B------:R-:W-:Y:S05]  /*51f0*/  BRA `(.L_x_75) ;  /* 0xffffffd800207947 */ /* 0x000fea000383ffff */
.L_x_35:
[----:B------:R-:W-:Y:S01]  /*5200*/  HFMA2 R26, -RZ, RZ, -0.0 , 0 ;  /* 0x80000000ff1a7431 */ /* 0x000fe200000001ff */
[----:B-1----:R-:W-:-:S04]  /*5210*/  MOV R27, 0x80000000 ;  /* 0x80000000001b7802 */ /* 0x002fc80000000f00 */
[----:B------:R1:W5:Y:S03]  /*5220*/  SYNCS.PHASECHK.TRANS64.TRYWAIT P0, [R0+URZ+0x31830], R27 ;  /* 0x0318301b000075a7 */ /* 0x00036600080011ff */
[----:B-----5:R-:W-:Y:S05]  /*5230*/  @!P0 NANOSLEEP.SYNCS 0x989680 ;  /* 0x009896800000895d */ /* 0x020fea0003900000 */
[----:B------:R-:W5:Y:S02]  /*5240*/  @!P0 SYNCS.PHASECHK.TRANS64 P0, [R0+URZ+0x31830], R27 ;  /* 0x0318301b000085a7 */ /* 0x000f6400080010ff */
[----:B-----5:R-:W-:Y:S05]  /*5250*/  @!P0 BRA `(.L_x_35) ;  /* 0xfffffffc00e88947 */ /* 0x020fea000383ffff */
[----:B------:R-:W-:Y:S05]  /*5260*/  BRA `(.L_x_76) ;  /* 0xffffffd800507947 */ /* 0x000fea000383ffff */
.L_x_36:
[----:B------:R-:W-:Y:S01]  /*5270*/  HFMA2 R26, -RZ, RZ, -0.0 , 0 ;  /* 0x80000000ff1a7431 */ /* 0x000fe200000001ff */
[----:B-1----:R-:W-:-:S04]  /*5280*/  MOV R27, 0x80000000 ;  /* 0x80000000001b7802 */ /* 0x002fc80000000f00 */
[----:B------:R1:W5:Y:S03]  /*5290*/  SYNCS.PHASECHK.TRANS64.TRYWAIT P0, [R0+URZ+0x31838], R27 ;  /* 0x0318381b000075a7 */ /* 0x00036600080011ff */
[----:B-----5:R-:W-:Y:S05]  /*52a0*/  @!P0 NANOSLEEP.SYNCS 0x989680 ;  /* 0x009896800000895d */ /* 0x020fea0003900000 */
[----:B------:R-:W5:Y:S02]  /*52b0*/  @!P0 SYNCS.PHASECHK.TRANS64 P0, [R0+URZ+0x31838], R27 ;  /* 0x0318381b000085a7 */ /* 0x000f6400080010ff */
[----:B-----5:R-:W-:Y:S05]  /*52c0*/  @!P0 BRA `(.L_x_36) ;  /* 0xfffffffc00e88947 */ /* 0x020fea000383ffff */
[----:B------:R-:W-:Y:S05]  /*52d0*/  BRA `(.L_x_77) ;  /* 0xffffffd800807947 */ /* 0x000fea000383ffff */
.L_x_37:
[----:B-1----:R1:W5:Y:S02]  /*52e0*/  SYNCS.PHASECHK.TRANS64.TRYWAIT P0, [R0+URZ+0x31820], RZ ;  /* 0x031820ff000075a7 */ /* 0x00236400080011ff */
[----:B-----5:R-:W-:Y:S05]  /*52f0*/  @!P0 NANOSLEEP.SYNCS 0x989680 ;  /* 0x009896800000895d */ /* 0x020fea0003900000 */
[----:B------:R-:W5:Y:S02]  /*5300*/  @!P0 SYNCS.PHASECHK.TRANS64 P0, [R0+URZ+0x31820], RZ ;  /* 0x031820ff000085a7 */ /* 0x000f6400080010ff */
[----:B-----5:R-:W-:Y:S05]  /*5310*/  @!P0 BRA `(.L_x_37) ;  /* 0xfffffffc00f08947 */ /* 0x020fea000383ffff */
[----:B------:R-:W-:Y:S05]  /*5320*/  BRA `(.L_x_78) ;  /* 0xffffffd800b87947 */ /* 0x000fea000383ffff */
.L_x_38:
[----:B-1----:R1:W5:Y:S02]  /*5330*/  SYNCS.PHASECHK.TRANS64.TRYWAIT P0, [R0+URZ+0x31828], RZ ;  /* 0x031828ff000075a7 */ /* 0x00236400080011ff */
[----:B-----5:R-:W-:Y:S05]  /*5340*/  @!P0 NANOSLEEP.SYNCS 0x989680 ;  /* 0x009896800000895d */ /* 0x020fea0003900000 */
[----:B------:R-:W5:Y:S02]  /*5350*/  @!P0 SYNCS.PHASECHK.TRANS64 P0, [R0+URZ+0x31828], RZ ;  /* 0x031828ff000085a7 */ /* 0x000f6400080010ff */
[----:B-----5:R-:W-:Y:S05]  /*5360*/  @!P0 BRA `(.L_x_38) ;  /* 0xfffffffc00f08947 */ /* 0x020fea000383ffff */
[----:B------:R-:W-:Y:S05]  /*5370*/  BRA `(.L_x_79) ;  /* 0xffffffdc00287947 */ /* 0x000fea000383ffff */
.L_x_39:
[----:B-1----:R1:W5:Y:S02]  /*5380*/  SYNCS.PHASECHK.TRANS64.TRYWAIT P0, [R0+URZ+0x31830], RZ ;  /* 0x031830ff000075a7 */ /* 0x00236400080011ff */
[----:B-----5:R-:W-:Y:S05]  /*5390*/  @!P0 NANOSLEEP.SYNCS 0x989680 ;  /* 0x009896800000895d */ /* 0x020fea0003900000 */
[----:B------:R-:W5:Y:S02]  /*53a0*/  @!P0 SYNCS.PHASECHK.TRANS64 P0, [R0+URZ+0x31830], RZ ;  /* 0x031830ff000085a7 */ /* 0x000f6400080010ff */
[----:B-----5:R-:W-:Y:S05]  /*53b0*/  @!P0 BRA `(.L_x_39) ;  /* 0xfffffffc00f08947 */ /* 0x020fea000383ffff */
[----:B------:R-:W-:Y:S05]  /*53c0*/  BRA `(.L_x_80) ;  /* 0xffffffdc00607947 */ /* 0x000fea000383ffff */
.L_x_40:
[----:B-1----:R1:W5:Y:S02]  /*53d0*/  SYNCS.PHASECHK.TRANS64.TRYWAIT P0, [R0+URZ+0x31838], RZ ;  /* 0x031838ff000075a7 */ /* 0x00236400080011ff */
[----:B-----5:R-:W-:Y:S05]  /*53e0*/  @!P0 NANOSLEEP.SYNCS 0x989680 ;  /* 0x009896800000895d */ /* 0x020fea0003900000 */
[----:B------:R-:W5:Y:S02]  /*53f0*/  @!P0 SYNCS.PHASECHK.TRANS64 P0, [R0+URZ+0x31838], RZ ;  /* 0x031838ff000085a7 */ /* 0x000f6400080010ff */
[----:B-----5:R-:W-:Y:S05]  /*5400*/  @!P0 BRA `(.L_x_40) ;  /* 0xfffffffc00f08947 */ /* 0x020fea000383ffff */
[----:B------:R-:W-:Y:S05]  /*5410*/  BRA `(.L_x_81) ;  /* 0xffffffdc00987947 */ /* 0x000fea000383ffff */
.L_x_44:
[----:B------:R-:W-:-:S07]  /*5420*/  MOV R5, R4 ;  /* 0x0000000400057202 */ /* 0x000fce0000000f00 */
.L_x_82:
[----:B-1----:R1:W2:Y:S02]  /*5430*/  SYNCS.PHASECHK.TRANS64.TRYWAIT P1, [R2+URZ+0x31860], R5 ;  /* 0x03186005020075a7 */ /* 0x0022a400080211ff */
[----:B--2---:R-:W-:Y:S05]  /*5440*/  @!P1 NANOSLEEP.SYNCS 0x989680 ;  /* 0x009896800000995d */ /* 0x004fea0003900000 */
[----:B------:R-:W2:Y:S02]  /*5450*/  @!P1 SYNCS.PHASECHK.TRANS64 P1, [R2+URZ+0x31860], R5 ;  /* 0x03186005020095a7 */ /* 0x000ea400080210ff */
[----:B--2---:R-:W-:Y:S05]  /*5460*/  @!P1 BRA `(.L_x_82) ;  /* 0xfffffffc00f09947 */ /* 0x004fea000383ffff */
[----:B------:R-:W-:Y:S05]  /*5470*/  BRA `(.L_x_83) ;  /* 0xffffffe000d47947 */ /* 0x000fea000383ffff */
        .weak           $__internal_0_$__cuda_sm10x_tcgen05_guardrail_trap_col_being_dealloced_not_returned_by_alloc
        .type           $__internal_0_$__cuda_sm10x_tcgen05_guardrail_trap_col_being_dealloced_not_returned_by_alloc,@function
        .size           $__internal_0_$__cuda_sm10x_tcgen05_guardrail_trap_col_being_dealloced_not_returned_by_alloc,($__internal_1_$__cuda_sm10x_tcgen05_guardrail_trap_phase_invalid_during_alloc - $__internal_0_$__cuda_sm10x_tcgen05_guardrail_trap_col_being_dealloced_not_returned_by_alloc)
$__internal_0_$__cuda_sm10x_tcgen05_guardrail_trap_col_being_dealloced_not_returned_by_alloc:
[----:B------:R-:W-:Y:S05]  /*5480*/  BPT.TRAP 0x1 ;  /* 0x000000040000795c */ /* 0x000fea0000300000 */
[----:B------:R-:W-:-:S04]  /*5490*/  HFMA2 R3, -RZ, RZ, 0, 0 ;  /* 0x00000000ff037431 */ /* 0x000fc800000001ff */
[----:B------:R-:W-:Y:S05]  /*54a0*/  RET.REL.NODEC R2 `(_ZN9deep_gemm24sm100_fp8_gemm_1d1d_implILN4cute4UMMA5MajorE0ELS3_0ELj0ELj7168ELj2048ELj128ELj192ELj128ELj1ELj128ELj128ELj128ELj4ELj128ELj128ELj1ELb0ELj133ELNS_8GemmTypeE0ELb0EN7cutlass10bfloat16_tENS_16EpilogueIdentityEEEvPijjj14CUtensorMap_stS9_S9_S9_S9_) ;  /* 0xffffffa802d47950 */ /* 0x000fea0003c3ffff */
        .weak           $__internal_1_$__cuda_sm10x_tcgen05_guardrail_trap_phase_invalid_during_alloc
        .type           $__internal_1_$__cuda_sm10x_tcgen05_guardrail_trap_phase_invalid_during_alloc,@function
        .size           $__internal_1_$__cuda_sm10x_tcgen05_guardrail_trap_phase_invalid_during_alloc,($__internal_2_$__cuda_sm10x_tcgen05_guardrail_trap_unallocated_columns_being_dealloced - $__internal_1_$__cuda_sm10x_tcgen05_guardrail_trap_phase_invalid_during_alloc)
$__internal_1_$__cuda_sm10x_tcgen05_guardrail_trap_phase_invalid_during_alloc:
[----:B------:R-:W-:Y:S05]  /*54b0*/  BPT.TRAP 0x1 ;  /* 0x000000040000795c */ /* 0x000fea0000300000 */
[----:B------:R-:W-:-:S04]  /*54c0*/  MOV R5, 0x0 ;  /* 0x0000000000057802 */ /* 0x000fc80000000f00 */
[----:B------:R-:W-:Y:S05]  /*54d0*/  RET.REL.NODEC R4 `(_ZN9deep_gemm24sm100_fp8_gemm_1d1d_implILN4cute4UMMA5MajorE0ELS3_0ELj0ELj7168ELj2048ELj128ELj192ELj128ELj1ELj128ELj128ELj128ELj4ELj128ELj128ELj1ELb0ELj133ELNS_8GemmTypeE0ELb0EN7cutlass10bfloat16_tENS_16EpilogueIdentityEEEvPijjj14CUtensorMap_stS9_S9_S9_S9_) ;  /* 0xffffffa804c87950 */ /* 0x000fea0003c3ffff */
        .weak           $__internal_2_$__cuda_sm10x_tcgen05_guardrail_trap_unallocated_columns_being_dealloced
        .type           $__internal_2_$__cuda_sm10x_tcgen05_guardrail_trap_unallocated_columns_being_dealloced,@function
        .size           $__internal_2_$__cuda_sm10x_tcgen05_guardrail_trap_unallocated_columns_being_dealloced,($__internal_3_$__cuda_sm20_div_u16 - $__internal_2_$__cuda_sm10x_tcgen05_guardrail_trap_unallocated_columns_being_dealloced)
$__internal_2_$__cuda_sm10x_tcgen05_guardrail_trap_unallocated_columns_being_dealloced:
[----:B------:R-:W-:Y:S05]  /*54e0*/  BPT.TRAP 0x1 ;  /* 0x000000040000795c */ /* 0x000fea0000300000 */
[----:B------:R-:W-:-:S04]  /*54f0*/  HFMA2 R3, -RZ, RZ, 0, 0 ;  /* 0x00000000ff037431 */ /* 0x000fc800000001ff */
[----:B------:R-:W-:Y:S05]  /*5500*/  RET.REL.NODEC R2 `(_ZN9deep_gemm24sm100_fp8_gemm_1d1d_implILN4cute4UMMA5MajorE0ELS3_0ELj0ELj7168ELj2048ELj128ELj192ELj128ELj1ELj128ELj128ELj128ELj4ELj128ELj128ELj1ELb0ELj133ELNS_8GemmTypeE0ELb0EN7cutlass10bfloat16_tENS_16EpilogueIdentityEEEvPijjj14CUtensorMap_stS9_S9_S9_S9_) ;  /* 0xffffffa802bc7950 */ /* 0x000fea0003c3ffff */
        .weak           $__internal_3_$__cuda_sm20_div_u16
        .type           $__internal_3_$__cuda_sm20_div_u16,@function
        .size           $__internal_3_$__cuda_sm20_div_u16,(.L_x_88 - $__internal_3_$__cuda_sm20_div_u16)
$__internal_3_$__cuda_sm20_div_u16:
[----:B------:R-:W1:Y:S01]  /*5510*/  I2F.U16 R6, R7 ;  /* 0x0000000700067306 */ /* 0x000e620000101000 */
[----:B------:R-:W-:-:S07]  /*5520*/  IMAD.MOV.U32 R4, RZ, RZ, 0x4b800000 ;  /* 0x4b800000ff047424 */ /* 0x000fce00078e00ff */
[----:B------:R-:W-:Y:S01]  /*5530*/  I2F.U16.RZ R5, R5 ;  /* 0x0000000500057306 */ /* 0x000fe2000010d000 */
[C---:B-1----:R-:W-:Y:S02]  /*5540*/  FSETP.GEU.AND P1, PT, |R6|.reuse, 1.175494350822287508e-38, PT ;  /* 0x008000000600780b */ /* 0x042fe40003f2e200 */
[----:B------:R-:W-:Y:S02]  /*5550*/  FSETP.GT.AND P3, PT, |R6|, 8.50705917302346158658e+37, PT ;  /* 0x7e8000000600780b */ /* 0x000fe40003f64200 */
[----:B------:R-:W-:Y:S02]  /*5560*/  FSEL R4, R4, 1, !P1 ;  /* 0x3f80000004047808 */ /* 0x000fe40004800000 */
[----:B------:R-:W-:Y:S02]  /*5570*/  ISETP.NE.U32.AND P1, PT, R7, RZ, PT ;  /* 0x000000ff0700720c */ /* 0x000fe40003f25070 */
[----:B------:R-:W-:-:S05]  /*5580*/  FSEL R4, R4, 0.25, !P3 ;  /* 0x3e80000004047808 */ /* 0x000fca0005800000 */
[----:B------:R-:W-:-:S06]  /*5590*/  FMUL R6, R6, R4 ;  /* 0x0000000406067220 */ /* 0x000fcc0000400000 */
[----:B------:R-:W1:Y:S02]  /*55a0*/  MUFU.RCP R6, R6 ;  /* 0x0000000600067308 */ /* 0x000e640000001000 */
[----:B-1----:R-:W-:-:S04]  /*55b0*/  FMUL R4, R4, R6 ;  /* 0x0000000604047220 */ /* 0x002fc80000400000 */
[----:B------:R-:W-:-:S04]  /*55c0*/  VIADD R4, R4, 0x2 ;  /* 0x0000000204047836 */ /* 0x000fc80000000000 */
[----:B------:R-:W-:Y:S01]  /*55d0*/  FMUL.RZ R4, R5, R4 ;  /* 0x0000000405047220 */ /* 0x000fe2000040c000 */
[----:B------:R-:W-:-:S03]  /*55e0*/  HFMA2 R5, -RZ, RZ, 0, 0 ;  /* 0x00000000ff057431 */ /* 0x000fc600000001ff */
[----:B------:R1:W2:Y:S02]  /*55f0*/  F2I.U32.TRUNC.NTZ R41, R4 ;  /* 0x0000000400297305 */ /* 0x0002a4000020f000 */
[----:B-1----:R-:W-:Y:S01]  /*5600*/  IMAD.MOV.U32 R4, RZ, RZ, R2 ;  /* 0x000000ffff047224 */ /* 0x002fe200078e0002 */
[----:B--2---:R-:W-:Y:S02]  /*5610*/  LOP3.LUT R41, R41, 0xffff, RZ, 0xc0, !PT ;  /* 0x0000ffff29297812 */ /* 0x004fe400078ec0ff */
[----:B------:R-:W-:Y:S01]  /*5620*/  @!P1 MOV R41, 0xffffffff ;  /* 0xffffffff00299802 */ /* 0x000fe20000000f00 */
[----:B------:R-:W-:Y:S06]  /*5630*/  RET.REL.NODEC R4 `(_ZN9deep_gemm24sm100_fp8_gemm_1d1d_implILN4cute4UMMA5MajorE0ELS3_0ELj0ELj7168ELj2048ELj128ELj192ELj128ELj1ELj128ELj128ELj128ELj4ELj128ELj128ELj1ELb0ELj133ELNS_8GemmTypeE0ELb0EN7cutlass10bfloat16_tENS_16EpilogueIdentityEEEvPijjj14CUtensorMap_stS9_S9_S9_S9_) ;  /* 0xffffffa804707950 */ /* 0x000fec0003c3ffff */
.L_x_84:
[----:B------:R-:W-:-:S00]  /*5640*/  BRA `(.L_x_84) ;  /* 0xfffffffc00fc7947 */ /* 0x000fc0000383ffff */
[----:B------:R-:W-:-:S00]  /*5650*/  NOP ;  /* 0x0000000000007918 */ /* 0x000fc00000000000 */
        /* <DEDUP_REMOVED lines=10> */
.L_x_88:


//--------------------- .nv.shared._ZN9deep_gemm24sm100_fp8_gemm_1d1d_implILN4cute4UMMA5MajorE0ELS3_0ELj0ELj7168ELj2048ELj128ELj192ELj128ELj1ELj128ELj128ELj128ELj4ELj128ELj128ELj1ELb0ELj133ELNS_8GemmTypeE0ELb0EN7cutlass10bfloat16_tENS_16EpilogueIdentityEEEvPijjj14CUtensorMap_stS9_S9_S9_S9_ --------------------------
	.section	.nv.shared._ZN9deep_gemm24sm100_fp8_gemm_1d1d_implILN4cute4UMMA5MajorE0ELS3_0ELj0ELj7168ELj2048ELj128ELj192ELj128ELj1ELj128ELj128ELj128ELj4ELj128ELj128ELj1ELb0ELj133ELNS_8GemmTypeE0ELb0EN7cutlass10bfloat16_tENS_16EpilogueIdentityEEEvPijjj14CUtensorMap_stS9_S9_S9_S9_,"aw",@nobits
	.sectionflags	@""
	.align	1024
	.zero		1024


//--------------------- .nv.shared.reserved.0     --------------------------
	.section	.nv.shared.reserved.0,"aw",@nobits
	.align	8
	.weak		__nv_reservedSMEM_offset_0_alias
	.size		__nv_reservedSMEM_offset_0_alias, 0, 64
	.other		__nv_reservedSMEM_offset_0_alias,@"STO_CUDA_RESERVED_SHARED STV_DEFAULT"
__nv_reservedSMEM_offset_0_alias:
	.zero		0
.nv.shared.reserved.0:
	.zero		64
	.weak		__nv_reservedSMEM_allocation_phase
	.type		__nv_reservedSMEM_allocation_phase,@object
	.size		__nv_reservedSMEM_allocation_phase,(.L_0 - __nv_reservedSMEM_allocation_phase)
__nv_reservedSMEM_allocation_phase:
	.zero		1
.L_0:
	.zero		7
	.weak		__nv_reservedSMEM_devtool_atexit_pc
	.type		__nv_reservedSMEM_devtool_atexit_pc,@object
	.size		__nv_reservedSMEM_devtool_atexit_pc,(__nv_reservedSMEM_allocation_mask - __nv_reservedSMEM_devtool_atexit_pc)
__nv_reservedSMEM_devtool_atexit_pc:
	.zero		8
	.weak		__nv_reservedSMEM_allocation_mask
	.type		__nv_reservedSMEM_allocation_mask,@object
	.size		__nv_reservedSMEM_allocation_mask,(.L_2 - __nv_reservedSMEM_allocation_mask)
__nv_reservedSMEM_allocation_mask:
	.zero		4
.L_2:


//--------------------- .nv.global                --------------------------
	.section	.nv.global,"aw",@nobits
.nv.global:
	.type		_ZN47_INTERNAL_052c59ae_9_kernel_cu_7b76b4ba_28972774cute1_E,@object
	.size		_ZN47_INTERNAL_052c59ae_9_kernel_cu_7b76b4ba_28972774cute1_E,(_ZN47_INTERNAL_052c59ae_9_kernel_cu_7b76b4ba_28972774cuda3std3__45__cpo6cbeginE - _ZN47_INTERNAL_052c59ae_9_kernel_cu_7b76b4ba_28972774cute1_E)
_ZN47_INTERNAL_052c59ae_9_kernel_cu_7b76b4ba_28972774cute1_E:
	.zero		1
	.type		_ZN47_INTERNAL_052c59ae_9_kernel_cu_7b76b4ba_28972774cuda3std3__45__cpo6cbeginE,@object
	.size		_ZN47_INTERNAL_052c59ae_9_kernel_cu_7b76b4ba_28972774cuda3std3__45__cpo6cbeginE,(_ZN47_INTERNAL_052c59ae_9_kernel_cu_7b76b4ba_28972774cuda3std3__48in_placeE - _ZN47_INTERNAL_052c59ae_9_kernel_cu_7b76b4ba_28972774cuda3std3__45__cpo6cbeginE)
_ZN47_INTERNAL_052c59ae_9_kernel_cu_7b76b4ba_28972774cuda3std3__45__cpo6cbeginE:
	.zero		1
	.type		_ZN47_INTERNAL_052c59ae_9_kernel_cu_7b76b4ba_28972774cuda3std3__48in_placeE,@object
	.size		_ZN47_INTERNAL_052c59ae_9_kernel_cu_7b76b4ba_28972774cuda3std3__48in_placeE,(_ZN47_INTERNAL_052c59ae_9_kernel_cu_7b76b4ba_28972774cuda3std6ranges3__45__cpo9iter_moveE - _ZN47_INTERNAL_052c59ae_9_kernel_cu_7b76b4ba_28972774cuda3std3__48in_placeE)
_ZN47_INTERNAL_052c59ae_9_kernel_cu_7b76b4ba_28972774cuda3std3__48in_placeE:
	.zero		1
	.type		_ZN47_INTERNAL_052c59ae_9_kernel_cu_7b76b4ba_28972774cuda3std6ranges3__45__cpo9iter_moveE,@object
	.size		_ZN47_INTERNAL_052c59ae_9_kernel_cu_7b76b4ba_28972774cuda3std6ranges3__45__cpo9iter_moveE,(_ZN47_INTERNAL_052c59ae_9_kernel_cu_7b76b4ba_28972774cuda3std3__45__cpo5beginE - _ZN47_INTERNAL_052c59ae_9_kernel_cu_7b76b4ba_28972774cuda3std6ranges3__45__cpo9iter_moveE)
_ZN47_INTERNAL_052c59ae_9_kernel_cu_7b76b4ba_28972774cuda3std6ranges3__45__cpo9iter_moveE:
	.zero		1
	.type		_ZN47_INTERNAL_052c59ae_9_kernel_cu_7b76b4ba_28972774cuda3std3__45__cpo5beginE,@object
	.size		_ZN47_INTERNAL_052c59ae_9_kernel_cu_7b76b4ba_28972774cuda3std3__45__cpo5beginE,(_ZN47_INTERNAL_052c59ae_9_kernel_cu_7b76b4ba_28972774cuda3std3__449_GLOBAL__N__052c59ae_9_kernel_cu_7b76b4ba_28972776ignoreE - _ZN47_INTERNAL_052c59ae_9_kernel_cu_7b76b4ba_28972774cuda3std3__45__cpo5beginE)
_ZN47_INTERNAL_052c59ae_9_kernel_cu_7b76b4ba_28972774cuda3std3__45__cpo5beginE:
	.zero		1
	.type		_ZN47_INTERNAL_052c59ae_9_kernel_cu_7b76b4ba_28972774cuda3std3__449_GLOBAL__N__052c59ae_9_kernel_cu_7b76b4ba_28972776ignoreE,@object
	.size		_ZN47_INTERNAL_052c59ae_9_kernel_cu_7b76b4ba_28972774cuda3std3__449_GLOBAL__N__052c59ae_9_kernel_cu_7b76b4ba_28972776ignoreE,(_ZN47_INTERNAL_052c59ae_9_kernel_cu_7b76b4ba_28972774cute7productE - _ZN47_INTERNAL_052c59ae_9_kernel_cu_7b76b4ba_28972774cuda3std3__449_GLOBAL__N__052c59ae_9_kernel_cu_7b76b4ba_28972776ignoreE)
_ZN47_INTERNAL_052c59ae_9_kernel_cu_7b76b4ba_28972774cuda3std3__449_GLOBAL__N__052c59ae_9_kernel_cu_7b76b4ba_28972776ignoreE:
	.zero		1
	.type		_ZN47_INTERNAL_052c59ae_9_kernel_cu_7b76b4ba_28972774cute7productE,@object
	.size		_ZN47_INTERNAL_052c59ae_9_kernel_cu_7b76b4ba_28972774cute7productE,(_ZN47_INTERNAL_052c59ae_9_kernel_cu_7b76b4ba_28972774cuda3std3__45__cpo3endE - _ZN47_INTERNAL_052c59ae_9_kernel_cu_7b76b4ba_28972774cute7productE)
_ZN47_INTERNAL_052c59ae_9_kernel_cu_7b76b4ba_28972774cute7productE:
	.zero		1
	.type		_ZN47_INTERNAL_052c59ae_9_kernel_cu_7b76b4ba_28972774cuda3std3__45__cpo3endE,@object
	.size		_ZN47_INTERNAL_052c59ae_9_kernel_cu_7b76b4ba_28972774cuda3std3__45__cpo3endE,(_ZN47_INTERNAL_052c59ae_9_kernel_cu_7b76b4ba_28972774cuda3std3__419piecewise_constructE - _ZN47_INTERNAL_052c59ae_9_kernel_cu_7b76b4ba_28972774cuda3std3__45__cpo3endE)
_ZN47_INTERNAL_052c59ae_9_kernel_cu_7b76b4ba_28972774cuda3std3__45__cpo3endE:
	.zero		1
	.type		_ZN47_INTERNAL_052c59ae_9_kernel_cu_7b76b4ba_28972774cuda3std3__419piecewise_constructE,@object
	.size		_ZN47_INTERNAL_052c59ae_9_kernel_cu_7b76b4ba_28972774cuda3std3__419piecewise_constructE,(_ZN47_INTERNAL_052c59ae_9_kernel_cu_7b76b4ba_28972774cuda3std3__45__cpo4cendE - _ZN47_INTERNAL_052c59ae_9_kernel_cu_7b76b4ba_28972774cuda3std3__419piecewise_constructE)
_ZN47_INTERNAL_052c59ae_9_kernel_cu_7b76b4ba_28972774cuda3std3__419piecewise_constructE:
	.zero		1
	.type		_ZN47_INTERNAL_052c59ae_9_kernel_cu_7b76b4ba_28972774cuda3std3__45__cpo4cendE,@object
	.size		_ZN47_INTERNAL_052c59ae_9_kernel_cu_7b76b4ba_28972774cuda3std3__45__cpo4cendE,(_ZN47_INTERNAL_052c59ae_9_kernel_cu_7b76b4ba_28972774cuda3std6ranges3__45__cpo4swapE - _ZN47_INTERNAL_052c59ae_9_kernel_cu_7b76b4ba_28972774cuda3std3__45__cpo4cendE)
_ZN47_INTERNAL_052c59ae_9_kernel_cu_7b76b4ba_28972774cuda3std3__45__cpo4cendE:
	.zero		1
	.type		_ZN47_INTERNAL_052c59ae_9_kernel_cu_7b76b4ba_28972774cuda3std6ranges3__45__cpo4swapE,@object
	.size		_ZN47_INTERNAL_052c59ae_9_kernel_cu_7b76b4ba_28972774cuda3std6ranges3__45__cpo4swapE,(.L_10 - _ZN47_INTERNAL_052c59ae_9_kernel_cu_7b76b4ba_28972774cuda3std6ranges3__45__cpo4swapE)
_ZN47_INTERNAL_052c59ae_9_kernel_cu_7b76b4ba_28972774cuda3std6ranges3__45__cpo4swapE:
	.zero		1
.L_10:


//--------------------- .nv.constant0._ZN9deep_gemm24sm100_fp8_gemm_1d1d_implILN4cute4UMMA5MajorE0ELS3_0ELj0ELj7168ELj2048ELj128ELj192ELj128ELj1ELj128ELj128ELj128ELj4ELj128ELj128ELj1ELb0ELj133ELNS_8GemmTypeE0ELb0EN7cutlass10bfloat16_tENS_16EpilogueIdentityEEEvPijjj14CUtensorMap_stS9_S9_S9_S9_ --------------------------
	.section	.nv.constant0._ZN9deep_gemm24sm100_fp8_gemm_1d1d_implILN4cute4UMMA5MajorE0ELS3_0ELj0ELj7168ELj2048ELj128ELj192ELj128ELj1ELj128ELj128ELj128ELj4ELj128ELj128ELj1ELb0ELj133ELNS_8GemmTypeE0ELb0EN7cutlass10bfloat16_tENS_16EpilogueIdentityEEEvPijjj14CUtensorMap_stS9_S9_S9_S9_,"a",@progbits
	.sectionflags	@""
	.align	4
.nv.constant0._ZN9deep_gemm24sm100_fp8_gemm_1d1d_implILN4cute4UMMA5MajorE0ELS3_0ELj0ELj7168ELj2048ELj128ELj192ELj128ELj1ELj128ELj128ELj128ELj4ELj128ELj128ELj1ELb0ELj133ELNS_8GemmTypeE0ELb0EN7cutlass10bfloat16_tENS_16EpilogueIdentityEEEvPijjj14CUtensorMap_stS9_S9_S9_S9_:
	.zero		1600


//--------------------- SYMBOLS --------------------------

	.type		.nv.reservedSmem.offset0,@object
	.size		.nv.reservedSmem.offset0,0x4
	.type		.nv.reservedSmem.cap,@object
	.size		.nv.reservedSmem.cap,0x4
